//
// Generated by NVIDIA NVVM Compiler
//
// Compiler Build ID: CL-36424714
// Cuda compilation tools, release 13.0, V13.0.88
// Based on NVVM 20.0.0
//

.version 9.0
.target sm_100
.address_size 64

	// .globl	forward
// _ZZ7forwardE6tensor has been demoted

.visible .entry forward(
	.param .u64 .ptr .align 1 forward_param_0,
	.param .u64 .ptr .align 1 forward_param_1,
	.param .u64 .ptr .align 1 forward_param_2,
	.param .align 4 .b8 forward_param_3[560]
)
{
	.reg .pred 	%p<48>;
	.reg .b32 	%r<98>;
	.reg .b32 	%f<493>;
	.reg .b64 	%rd<23>;
	// demoted variable
	.shared .align 4 .b8 _ZZ7forwardE6tensor[4096];
	ld.param.u64 	%rd6, [forward_param_0];
	ld.param.u64 	%rd7, [forward_param_1];
	ld.param.u64 	%rd8, [forward_param_2];
	mov.b64 	%rd9, forward_param_3;
	mov.u64 	%rd1, %rd9;
	cvta.to.global.u64 	%rd2, %rd8;
	mov.u32 	%r25, %ctaid.x;
	shl.b32 	%r1, %r25, 4;
	mov.u32 	%r2, %tid.y;
	ld.param.u32 	%r26, [forward_param_3+8];
	setp.ge.s32 	%p1, %r2, %r26;
	@%p1 bra 	$L__BB0_34;
	cvta.to.global.u64 	%rd10, %rd6;
	ld.param.u32 	%r3, [%rd1];
	ld.param.u32 	%r27, [%rd1+4];
	ld.param.u32 	%r28, [%rd1+12];
	mad.lo.s32 	%r29, %r27, %r2, %r28;
	setp.ge.s32 	%p2, %r1, %r3;
	add.s32 	%r30, %r1, %r29;
	mul.wide.s32 	%rd11, %r30, 4;
	add.s64 	%rd3, %rd10, %rd11;
	mov.f32 	%f396, 0f00000000;
	@%p2 bra 	$L__BB0_3;
	ld.global.f32 	%f396, [%rd3];
$L__BB0_3:
	add.s32 	%r31, %r1, 1;
	setp.ge.s32 	%p3, %r31, %r3;
	mov.f32 	%f397, 0f00000000;
	@%p3 bra 	$L__BB0_5;
	ld.global.f32 	%f397, [%rd3+4];
$L__BB0_5:
	add.s32 	%r32, %r1, 2;
	setp.ge.s32 	%p4, %r32, %r3;
	mov.f32 	%f398, 0f00000000;
	@%p4 bra 	$L__BB0_7;
	ld.global.f32 	%f398, [%rd3+8];
$L__BB0_7:
	add.s32 	%r33, %r1, 3;
	setp.ge.s32 	%p5, %r33, %r3;
	mov.f32 	%f399, 0f00000000;
	@%p5 bra 	$L__BB0_9;
	ld.global.f32 	%f399, [%rd3+12];
$L__BB0_9:
	add.s32 	%r34, %r1, 4;
	setp.ge.s32 	%p6, %r34, %r3;
	mov.f32 	%f400, 0f00000000;
	@%p6 bra 	$L__BB0_11;
	ld.global.f32 	%f400, [%rd3+16];
$L__BB0_11:
	add.s32 	%r35, %r1, 5;
	setp.ge.s32 	%p7, %r35, %r3;
	mov.f32 	%f401, 0f00000000;
	@%p7 bra 	$L__BB0_13;
	ld.global.f32 	%f401, [%rd3+20];
$L__BB0_13:
	add.s32 	%r36, %r1, 6;
	setp.ge.s32 	%p8, %r36, %r3;
	mov.f32 	%f402, 0f00000000;
	@%p8 bra 	$L__BB0_15;
	ld.global.f32 	%f402, [%rd3+24];
$L__BB0_15:
	add.s32 	%r37, %r1, 7;
	setp.ge.s32 	%p9, %r37, %r3;
	mov.f32 	%f403, 0f00000000;
	@%p9 bra 	$L__BB0_17;
	ld.global.f32 	%f403, [%rd3+28];
$L__BB0_17:
	add.s32 	%r38, %r1, 8;
	setp.ge.s32 	%p10, %r38, %r3;
	mov.f32 	%f404, 0f00000000;
	@%p10 bra 	$L__BB0_19;
	ld.global.f32 	%f404, [%rd3+32];
$L__BB0_19:
	add.s32 	%r39, %r1, 9;
	setp.ge.s32 	%p11, %r39, %r3;
	mov.f32 	%f405, 0f00000000;
	@%p11 bra 	$L__BB0_21;
	ld.global.f32 	%f405, [%rd3+36];
$L__BB0_21:
	add.s32 	%r40, %r1, 10;
	setp.ge.s32 	%p12, %r40, %r3;
	mov.f32 	%f406, 0f00000000;
	@%p12 bra 	$L__BB0_23;
	ld.global.f32 	%f406, [%rd3+40];
$L__BB0_23:
	add.s32 	%r41, %r1, 11;
	setp.ge.s32 	%p13, %r41, %r3;
	mov.f32 	%f407, 0f00000000;
	@%p13 bra 	$L__BB0_25;
	ld.global.f32 	%f407, [%rd3+44];
$L__BB0_25:
	add.s32 	%r42, %r1, 12;
	setp.ge.s32 	%p14, %r42, %r3;
	mov.f32 	%f408, 0f00000000;
	@%p14 bra 	$L__BB0_27;
	ld.global.f32 	%f408, [%rd3+48];
$L__BB0_27:
	add.s32 	%r43, %r1, 13;
	setp.ge.s32 	%p15, %r43, %r3;
	mov.f32 	%f409, 0f00000000;
	@%p15 bra 	$L__BB0_29;
	ld.global.f32 	%f409, [%rd3+52];
$L__BB0_29:
	add.s32 	%r44, %r1, 14;
	setp.ge.s32 	%p16, %r44, %r3;
	mov.f32 	%f410, 0f00000000;
	@%p16 bra 	$L__BB0_31;
	ld.global.f32 	%f410, [%rd3+56];
$L__BB0_31:
	add.s32 	%r45, %r1, 15;
	setp.ge.s32 	%p17, %r45, %r3;
	mov.f32 	%f411, 0f00000000;
	@%p17 bra 	$L__BB0_33;
	ld.global.f32 	%f411, [%rd3+60];
$L__BB0_33:
	shl.b32 	%r46, %r2, 6;
	mov.u32 	%r47, _ZZ7forwardE6tensor;
	add.s32 	%r48, %r47, %r46;
	st.shared.f32 	[%r48], %f396;
	st.shared.f32 	[%r48+4], %f397;
	st.shared.f32 	[%r48+8], %f398;
	st.shared.f32 	[%r48+12], %f399;
	st.shared.f32 	[%r48+16], %f400;
	st.shared.f32 	[%r48+20], %f401;
	st.shared.f32 	[%r48+24], %f402;
	st.shared.f32 	[%r48+28], %f403;
	st.shared.f32 	[%r48+32], %f404;
	st.shared.f32 	[%r48+36], %f405;
	st.shared.f32 	[%r48+40], %f406;
	st.shared.f32 	[%r48+44], %f407;
	st.shared.f32 	[%r48+48], %f408;
	st.shared.f32 	[%r48+52], %f409;
	st.shared.f32 	[%r48+56], %f410;
	st.shared.f32 	[%r48+60], %f411;
$L__BB0_34:
	bar.sync 	0;
	ld.param.u32 	%r4, [%rd1+544];
	setp.lt.s32 	%p18, %r4, 1;
	@%p18 bra 	$L__BB0_52;
	shl.b32 	%r50, %r2, 6;
	mov.u32 	%r51, _ZZ7forwardE6tensor;
	add.s32 	%r5, %r51, %r50;
	mov.b32 	%r92, 0;
$L__BB0_36:
	mul.wide.u32 	%rd12, %r92, 16;
	add.s64 	%rd4, %rd1, %rd12;
	ld.param.u32 	%r7, [%rd4+32];
	ld.param.u32 	%r8, [%rd4+40];
	setp.ge.s32 	%p19, %r2, %r8;
	mov.f32 	%f461, 0f00000000;
	@%p19 bra 	$L__BB0_38;
	ld.param.u32 	%r52, [%rd4+292];
	ld.param.u32 	%r53, [%rd4+300];
	mad.lo.s32 	%r54, %r52, %r2, %r53;
	mul.wide.s32 	%rd13, %r54, 4;
	add.s64 	%rd14, %rd2, %rd13;
	ld.global.f32 	%f461, [%rd14];
$L__BB0_38:
	setp.ge.s32 	%p20, %r2, %r8;
	mov.f32 	%f478, %f461;
	mov.f32 	%f479, %f461;
	mov.f32 	%f480, %f461;
	mov.f32 	%f481, %f461;
	mov.f32 	%f482, %f461;
	mov.f32 	%f483, %f461;
	mov.f32 	%f484, %f461;
	mov.f32 	%f485, %f461;
	mov.f32 	%f486, %f461;
	mov.f32 	%f487, %f461;
	mov.f32 	%f488, %f461;
	mov.f32 	%f489, %f461;
	mov.f32 	%f490, %f461;
	mov.f32 	%f491, %f461;
	mov.f32 	%f492, %f461;
	@%p20 bra 	$L__BB0_49;
	setp.lt.s32 	%p21, %r7, 1;
	mov.f32 	%f462, %f461;
	mov.f32 	%f463, %f461;
	mov.f32 	%f464, %f461;
	mov.f32 	%f465, %f461;
	mov.f32 	%f466, %f461;
	mov.f32 	%f467, %f461;
	mov.f32 	%f468, %f461;
	mov.f32 	%f469, %f461;
	mov.f32 	%f470, %f461;
	mov.f32 	%f471, %f461;
	mov.f32 	%f472, %f461;
	mov.f32 	%f473, %f461;
	mov.f32 	%f474, %f461;
	mov.f32 	%f475, %f461;
	mov.f32 	%f476, %f461;
	@%p21 bra 	$L__BB0_48;
	ld.param.u32 	%r56, [%rd4+36];
	ld.param.u32 	%r57, [%rd4+44];
	mad.lo.s32 	%r9, %r56, %r2, %r57;
	and.b32  	%r10, %r7, 3;
	setp.lt.u32 	%p22, %r7, 4;
	mov.b32 	%r97, 0;
	mov.f32 	%f462, %f461;
	mov.f32 	%f463, %f461;
	mov.f32 	%f464, %f461;
	mov.f32 	%f465, %f461;
	mov.f32 	%f466, %f461;
	mov.f32 	%f467, %f461;
	mov.f32 	%f468, %f461;
	mov.f32 	%f469, %f461;
	mov.f32 	%f470, %f461;
	mov.f32 	%f471, %f461;
	mov.f32 	%f472, %f461;
	mov.f32 	%f473, %f461;
	mov.f32 	%f474, %f461;
	mov.f32 	%f475, %f461;
	mov.f32 	%f476, %f461;
	@%p22 bra 	$L__BB0_43;
	and.b32  	%r97, %r7, 2147483644;
	mov.u32 	%r59, _ZZ7forwardE6tensor;
	add.s32 	%r93, %r59, 128;
	neg.s32 	%r95, %r97;
	mov.u32 	%r94, %r9;
	mov.f32 	%f462, %f461;
	mov.f32 	%f463, %f461;
	mov.f32 	%f464, %f461;
	mov.f32 	%f465, %f461;
	mov.f32 	%f466, %f461;
	mov.f32 	%f467, %f461;
	mov.f32 	%f468, %f461;
	mov.f32 	%f469, %f461;
	mov.f32 	%f470, %f461;
	mov.f32 	%f471, %f461;
	mov.f32 	%f472, %f461;
	mov.f32 	%f473, %f461;
	mov.f32 	%f474, %f461;
	mov.f32 	%f475, %f461;
	mov.f32 	%f476, %f461;
$L__BB0_42:
	.pragma "nounroll";
	mul.wide.s32 	%rd15, %r94, 4;
	add.s64 	%rd16, %rd2, %rd15;
	ld.global.f32 	%f211, [%rd16];
	ld.shared.f32 	%f212, [%r93+-128];
	fma.rn.f32 	%f213, %f211, %f212, %f475;
	ld.shared.f32 	%f214, [%r93+-124];
	fma.rn.f32 	%f215, %f211, %f214, %f474;
	ld.shared.f32 	%f216, [%r93+-120];
	fma.rn.f32 	%f217, %f211, %f216, %f473;
	ld.shared.f32 	%f218, [%r93+-116];
	fma.rn.f32 	%f219, %f211, %f218, %f472;
	ld.shared.f32 	%f220, [%r93+-112];
	fma.rn.f32 	%f221, %f211, %f220, %f471;
	ld.shared.f32 	%f222, [%r93+-108];
	fma.rn.f32 	%f223, %f211, %f222, %f470;
	ld.shared.f32 	%f224, [%r93+-104];
	fma.rn.f32 	%f225, %f211, %f224, %f469;
	ld.shared.f32 	%f226, [%r93+-100];
	fma.rn.f32 	%f227, %f211, %f226, %f468;
	ld.shared.f32 	%f228, [%r93+-96];
	fma.rn.f32 	%f229, %f211, %f228, %f467;
	ld.shared.f32 	%f230, [%r93+-92];
	fma.rn.f32 	%f231, %f211, %f230, %f466;
	ld.shared.f32 	%f232, [%r93+-88];
	fma.rn.f32 	%f233, %f211, %f232, %f465;
	ld.shared.f32 	%f234, [%r93+-84];
	fma.rn.f32 	%f235, %f211, %f234, %f464;
	ld.shared.f32 	%f236, [%r93+-80];
	fma.rn.f32 	%f237, %f211, %f236, %f463;
	ld.shared.f32 	%f238, [%r93+-76];
	fma.rn.f32 	%f239, %f211, %f238, %f462;
	ld.shared.f32 	%f240, [%r93+-72];
	fma.rn.f32 	%f241, %f211, %f240, %f461;
	ld.shared.f32 	%f242, [%r93+-68];
	fma.rn.f32 	%f243, %f211, %f242, %f476;
	ld.global.f32 	%f244, [%rd16+4];
	ld.shared.f32 	%f245, [%r93+-64];
	fma.rn.f32 	%f246, %f244, %f245, %f213;
	ld.shared.f32 	%f247, [%r93+-60];
	fma.rn.f32 	%f248, %f244, %f247, %f215;
	ld.shared.f32 	%f249, [%r93+-56];
	fma.rn.f32 	%f250, %f244, %f249, %f217;
	ld.shared.f32 	%f251, [%r93+-52];
	fma.rn.f32 	%f252, %f244, %f251, %f219;
	ld.shared.f32 	%f253, [%r93+-48];
	fma.rn.f32 	%f254, %f244, %f253, %f221;
	ld.shared.f32 	%f255, [%r93+-44];
	fma.rn.f32 	%f256, %f244, %f255, %f223;
	ld.shared.f32 	%f257, [%r93+-40];
	fma.rn.f32 	%f258, %f244, %f257, %f225;
	ld.shared.f32 	%f259, [%r93+-36];
	fma.rn.f32 	%f260, %f244, %f259, %f227;
	ld.shared.f32 	%f261, [%r93+-32];
	fma.rn.f32 	%f262, %f244, %f261, %f229;
	ld.shared.f32 	%f263, [%r93+-28];
	fma.rn.f32 	%f264, %f244, %f263, %f231;
	ld.shared.f32 	%f265, [%r93+-24];
	fma.rn.f32 	%f266, %f244, %f265, %f233;
	ld.shared.f32 	%f267, [%r93+-20];
	fma.rn.f32 	%f268, %f244, %f267, %f235;
	ld.shared.f32 	%f269, [%r93+-16];
	fma.rn.f32 	%f270, %f244, %f269, %f237;
	ld.shared.f32 	%f271, [%r93+-12];
	fma.rn.f32 	%f272, %f244, %f271, %f239;
	ld.shared.f32 	%f273, [%r93+-8];
	fma.rn.f32 	%f274, %f244, %f273, %f241;
	ld.shared.f32 	%f275, [%r93+-4];
	fma.rn.f32 	%f276, %f244, %f275, %f243;
	ld.global.f32 	%f277, [%rd16+8];
	ld.shared.f32 	%f278, [%r93];
	fma.rn.f32 	%f279, %f277, %f278, %f246;
	ld.shared.f32 	%f280, [%r93+4];
	fma.rn.f32 	%f281, %f277, %f280, %f248;
	ld.shared.f32 	%f282, [%r93+8];
	fma.rn.f32 	%f283, %f277, %f282, %f250;
	ld.shared.f32 	%f284, [%r93+12];
	fma.rn.f32 	%f285, %f277, %f284, %f252;
	ld.shared.f32 	%f286, [%r93+16];
	fma.rn.f32 	%f287, %f277, %f286, %f254;
	ld.shared.f32 	%f288, [%r93+20];
	fma.rn.f32 	%f289, %f277, %f288, %f256;
	ld.shared.f32 	%f290, [%r93+24];
	fma.rn.f32 	%f291, %f277, %f290, %f258;
	ld.shared.f32 	%f292, [%r93+28];
	fma.rn.f32 	%f293, %f277, %f292, %f260;
	ld.shared.f32 	%f294, [%r93+32];
	fma.rn.f32 	%f295, %f277, %f294, %f262;
	ld.shared.f32 	%f296, [%r93+36];
	fma.rn.f32 	%f297, %f277, %f296, %f264;
	ld.shared.f32 	%f298, [%r93+40];
	fma.rn.f32 	%f299, %f277, %f298, %f266;
	ld.shared.f32 	%f300, [%r93+44];
	fma.rn.f32 	%f301, %f277, %f300, %f268;
	ld.shared.f32 	%f302, [%r93+48];
	fma.rn.f32 	%f303, %f277, %f302, %f270;
	ld.shared.f32 	%f304, [%r93+52];
	fma.rn.f32 	%f305, %f277, %f304, %f272;
	ld.shared.f32 	%f306, [%r93+56];
	fma.rn.f32 	%f307, %f277, %f306, %f274;
	ld.shared.f32 	%f308, [%r93+60];
	fma.rn.f32 	%f309, %f277, %f308, %f276;
	ld.global.f32 	%f310, [%rd16+12];
	ld.shared.f32 	%f311, [%r93+64];
	fma.rn.f32 	%f475, %f310, %f311, %f279;
	ld.shared.f32 	%f312, [%r93+68];
	fma.rn.f32 	%f474, %f310, %f312, %f281;
	ld.shared.f32 	%f313, [%r93+72];
	fma.rn.f32 	%f473, %f310, %f313, %f283;
	ld.shared.f32 	%f314, [%r93+76];
	fma.rn.f32 	%f472, %f310, %f314, %f285;
	ld.shared.f32 	%f315, [%r93+80];
	fma.rn.f32 	%f471, %f310, %f315, %f287;
	ld.shared.f32 	%f316, [%r93+84];
	fma.rn.f32 	%f470, %f310, %f316, %f289;
	ld.shared.f32 	%f317, [%r93+88];
	fma.rn.f32 	%f469, %f310, %f317, %f291;
	ld.shared.f32 	%f318, [%r93+92];
	fma.rn.f32 	%f468, %f310, %f318, %f293;
	ld.shared.f32 	%f319, [%r93+96];
	fma.rn.f32 	%f467, %f310, %f319, %f295;
	ld.shared.f32 	%f320, [%r93+100];
	fma.rn.f32 	%f466, %f310, %f320, %f297;
	ld.shared.f32 	%f321, [%r93+104];
	fma.rn.f32 	%f465, %f310, %f321, %f299;
	ld.shared.f32 	%f322, [%r93+108];
	fma.rn.f32 	%f464, %f310, %f322, %f301;
	ld.shared.f32 	%f323, [%r93+112];
	fma.rn.f32 	%f463, %f310, %f323, %f303;
	ld.shared.f32 	%f324, [%r93+116];
	fma.rn.f32 	%f462, %f310, %f324, %f305;
	ld.shared.f32 	%f325, [%r93+120];
	fma.rn.f32 	%f461, %f310, %f325, %f307;
	ld.shared.f32 	%f326, [%r93+124];
	fma.rn.f32 	%f476, %f310, %f326, %f309;
	add.s32 	%r95, %r95, 4;
	add.s32 	%r94, %r94, 4;
	add.s32 	%r93, %r93, 256;
	setp.ne.s32 	%p23, %r95, 0;
	@%p23 bra 	$L__BB0_42;
$L__BB0_43:
	setp.eq.s32 	%p24, %r10, 0;
	@%p24 bra 	$L__BB0_48;
	setp.eq.s32 	%p25, %r10, 1;
	@%p25 bra 	$L__BB0_46;
	add.s32 	%r60, %r97, %r9;
	mul.wide.s32 	%rd17, %r60, 4;
	add.s64 	%rd18, %rd2, %rd17;
	ld.global.f32 	%f327, [%rd18];
	shl.b32 	%r61, %r97, 6;
	mov.u32 	%r62, _ZZ7forwardE6tensor;
	add.s32 	%r63, %r62, %r61;
	ld.shared.f32 	%f328, [%r63];
	fma.rn.f32 	%f329, %f327, %f328, %f475;
	ld.shared.f32 	%f330, [%r63+4];
	fma.rn.f32 	%f331, %f327, %f330, %f474;
	ld.shared.f32 	%f332, [%r63+8];
	fma.rn.f32 	%f333, %f327, %f332, %f473;
	ld.shared.f32 	%f334, [%r63+12];
	fma.rn.f32 	%f335, %f327, %f334, %f472;
	ld.shared.f32 	%f336, [%r63+16];
	fma.rn.f32 	%f337, %f327, %f336, %f471;
	ld.shared.f32 	%f338, [%r63+20];
	fma.rn.f32 	%f339, %f327, %f338, %f470;
	ld.shared.f32 	%f340, [%r63+24];
	fma.rn.f32 	%f341, %f327, %f340, %f469;
	ld.shared.f32 	%f342, [%r63+28];
	fma.rn.f32 	%f343, %f327, %f342, %f468;
	ld.shared.f32 	%f344, [%r63+32];
	fma.rn.f32 	%f345, %f327, %f344, %f467;
	ld.shared.f32 	%f346, [%r63+36];
	fma.rn.f32 	%f347, %f327, %f346, %f466;
	ld.shared.f32 	%f348, [%r63+40];
	fma.rn.f32 	%f349, %f327, %f348, %f465;
	ld.shared.f32 	%f350, [%r63+44];
	fma.rn.f32 	%f351, %f327, %f350, %f464;
	ld.shared.f32 	%f352, [%r63+48];
	fma.rn.f32 	%f353, %f327, %f352, %f463;
	ld.shared.f32 	%f354, [%r63+52];
	fma.rn.f32 	%f355, %f327, %f354, %f462;
	ld.shared.f32 	%f356, [%r63+56];
	fma.rn.f32 	%f357, %f327, %f356, %f461;
	ld.shared.f32 	%f358, [%r63+60];
	fma.rn.f32 	%f359, %f327, %f358, %f476;
	ld.global.f32 	%f360, [%rd18+4];
	ld.shared.f32 	%f361, [%r63+64];
	fma.rn.f32 	%f475, %f360, %f361, %f329;
	ld.shared.f32 	%f362, [%r63+68];
	fma.rn.f32 	%f474, %f360, %f362, %f331;
	ld.shared.f32 	%f363, [%r63+72];
	fma.rn.f32 	%f473, %f360, %f363, %f333;
	ld.shared.f32 	%f364, [%r63+76];
	fma.rn.f32 	%f472, %f360, %f364, %f335;
	ld.shared.f32 	%f365, [%r63+80];
	fma.rn.f32 	%f471, %f360, %f365, %f337;
	ld.shared.f32 	%f366, [%r63+84];
	fma.rn.f32 	%f470, %f360, %f366, %f339;
	ld.shared.f32 	%f367, [%r63+88];
	fma.rn.f32 	%f469, %f360, %f367, %f341;
	ld.shared.f32 	%f368, [%r63+92];
	fma.rn.f32 	%f468, %f360, %f368, %f343;
	ld.shared.f32 	%f369, [%r63+96];
	fma.rn.f32 	%f467, %f360, %f369, %f345;
	ld.shared.f32 	%f370, [%r63+100];
	fma.rn.f32 	%f466, %f360, %f370, %f347;
	ld.shared.f32 	%f371, [%r63+104];
	fma.rn.f32 	%f465, %f360, %f371, %f349;
	ld.shared.f32 	%f372, [%r63+108];
	fma.rn.f32 	%f464, %f360, %f372, %f351;
	ld.shared.f32 	%f373, [%r63+112];
	fma.rn.f32 	%f463, %f360, %f373, %f353;
	ld.shared.f32 	%f374, [%r63+116];
	fma.rn.f32 	%f462, %f360, %f374, %f355;
	ld.shared.f32 	%f375, [%r63+120];
	fma.rn.f32 	%f461, %f360, %f375, %f357;
	ld.shared.f32 	%f376, [%r63+124];
	fma.rn.f32 	%f476, %f360, %f376, %f359;
	add.s32 	%r97, %r97, 2;
$L__BB0_46:
	and.b32  	%r64, %r7, 1;
	setp.eq.b32 	%p26, %r64, 1;
	not.pred 	%p27, %p26;
	@%p27 bra 	$L__BB0_48;
	add.s32 	%r65, %r97, %r9;
	mul.wide.s32 	%rd19, %r65, 4;
	add.s64 	%rd20, %rd2, %rd19;
	ld.global.f32 	%f377, [%rd20];
	shl.b32 	%r66, %r97, 6;
	mov.u32 	%r67, _ZZ7forwardE6tensor;
	add.s32 	%r68, %r67, %r66;
	ld.shared.f32 	%f378, [%r68];
	fma.rn.f32 	%f475, %f377, %f378, %f475;
	ld.shared.f32 	%f379, [%r68+4];
	fma.rn.f32 	%f474, %f377, %f379, %f474;
	ld.shared.f32 	%f380, [%r68+8];
	fma.rn.f32 	%f473, %f377, %f380, %f473;
	ld.shared.f32 	%f381, [%r68+12];
	fma.rn.f32 	%f472, %f377, %f381, %f472;
	ld.shared.f32 	%f382, [%r68+16];
	fma.rn.f32 	%f471, %f377, %f382, %f471;
	ld.shared.f32 	%f383, [%r68+20];
	fma.rn.f32 	%f470, %f377, %f383, %f470;
	ld.shared.f32 	%f384, [%r68+24];
	fma.rn.f32 	%f469, %f377, %f384, %f469;
	ld.shared.f32 	%f385, [%r68+28];
	fma.rn.f32 	%f468, %f377, %f385, %f468;
	ld.shared.f32 	%f386, [%r68+32];
	fma.rn.f32 	%f467, %f377, %f386, %f467;
	ld.shared.f32 	%f387, [%r68+36];
	fma.rn.f32 	%f466, %f377, %f387, %f466;
	ld.shared.f32 	%f388, [%r68+40];
	fma.rn.f32 	%f465, %f377, %f388, %f465;
	ld.shared.f32 	%f389, [%r68+44];
	fma.rn.f32 	%f464, %f377, %f389, %f464;
	ld.shared.f32 	%f390, [%r68+48];
	fma.rn.f32 	%f463, %f377, %f390, %f463;
	ld.shared.f32 	%f391, [%r68+52];
	fma.rn.f32 	%f462, %f377, %f391, %f462;
	ld.shared.f32 	%f392, [%r68+56];
	fma.rn.f32 	%f461, %f377, %f392, %f461;
	ld.shared.f32 	%f393, [%r68+60];
	fma.rn.f32 	%f476, %f377, %f393, %f476;
$L__BB0_48:
	add.s32 	%r69, %r92, 1;
	setp.eq.s32 	%p28, %r69, %r4;
	selp.f32 	%f394, 0fFF7FFFEE, 0f00000000, %p28;
	max.f32 	%f491, %f475, %f394;
	max.f32 	%f490, %f474, %f394;
	max.f32 	%f489, %f473, %f394;
	max.f32 	%f488, %f472, %f394;
	max.f32 	%f487, %f471, %f394;
	max.f32 	%f486, %f470, %f394;
	max.f32 	%f485, %f469, %f394;
	max.f32 	%f484, %f468, %f394;
	max.f32 	%f483, %f467, %f394;
	max.f32 	%f482, %f466, %f394;
	max.f32 	%f481, %f465, %f394;
	max.f32 	%f480, %f464, %f394;
	max.f32 	%f479, %f463, %f394;
	max.f32 	%f478, %f462, %f394;
	max.f32 	%f461, %f461, %f394;
	max.f32 	%f492, %f476, %f394;
$L__BB0_49:
	setp.ge.s32 	%p29, %r2, %r8;
	bar.sync 	0;
	@%p29 bra 	$L__BB0_51;
	st.shared.f32 	[%r5], %f491;
	st.shared.f32 	[%r5+4], %f490;
	st.shared.f32 	[%r5+8], %f489;
	st.shared.f32 	[%r5+12], %f488;
	st.shared.f32 	[%r5+16], %f487;
	st.shared.f32 	[%r5+20], %f486;
	st.shared.f32 	[%r5+24], %f485;
	st.shared.f32 	[%r5+28], %f484;
	st.shared.f32 	[%r5+32], %f483;
	st.shared.f32 	[%r5+36], %f482;
	st.shared.f32 	[%r5+40], %f481;
	st.shared.f32 	[%r5+44], %f480;
	st.shared.f32 	[%r5+48], %f479;
	st.shared.f32 	[%r5+52], %f478;
	st.shared.f32 	[%r5+56], %f461;
	st.shared.f32 	[%r5+60], %f492;
$L__BB0_51:
	bar.sync 	0;
	add.s32 	%r92, %r92, 1;
	setp.ne.s32 	%p30, %r92, %r4;
	@%p30 bra 	$L__BB0_36;
$L__BB0_52:
	ld.param.u32 	%r70, [%rd1+24];
	setp.ge.s32 	%p31, %r2, %r70;
	@%p31 bra 	$L__BB0_85;
	shl.b32 	%r71, %r2, 6;
	mov.u32 	%r72, _ZZ7forwardE6tensor;
	add.s32 	%r23, %r72, %r71;
	ld.shared.f32 	%f179, [%r23+4];
	ld.shared.f32 	%f180, [%r23+8];
	ld.shared.f32 	%f181, [%r23+12];
	ld.shared.f32 	%f182, [%r23+16];
	ld.shared.f32 	%f183, [%r23+20];
	ld.shared.f32 	%f184, [%r23+24];
	ld.shared.f32 	%f185, [%r23+28];
	ld.shared.f32 	%f186, [%r23+32];
	ld.shared.f32 	%f187, [%r23+36];
	ld.shared.f32 	%f188, [%r23+40];
	ld.shared.f32 	%f189, [%r23+44];
	ld.shared.f32 	%f190, [%r23+48];
	ld.shared.f32 	%f191, [%r23+52];
	ld.shared.f32 	%f192, [%r23+56];
	ld.shared.f32 	%f193, [%r23+60];
	ld.param.u32 	%r24, [%rd1+16];
	ld.param.u32 	%r73, [%rd1+20];
	ld.param.u32 	%r74, [%rd1+28];
	mad.lo.s32 	%r75, %r73, %r2, %r74;
	setp.ge.s32 	%p32, %r1, %r24;
	add.s32 	%r76, %r1, %r75;
	cvta.to.global.u64 	%rd21, %rd7;
	mul.wide.s32 	%rd22, %r76, 4;
	add.s64 	%rd5, %rd21, %rd22;
	@%p32 bra 	$L__BB0_55;
	ld.shared.f32 	%f395, [%r23];
	st.global.f32 	[%rd5], %f395;
$L__BB0_55:
	add.s32 	%r77, %r1, 1;
	setp.ge.s32 	%p33, %r77, %r24;
	@%p33 bra 	$L__BB0_57;
	st.global.f32 	[%rd5+4], %f179;
$L__BB0_57:
	add.s32 	%r78, %r1, 2;
	setp.ge.s32 	%p34, %r78, %r24;
	@%p34 bra 	$L__BB0_59;
	st.global.f32 	[%rd5+8], %f180;
$L__BB0_59:
	add.s32 	%r79, %r1, 3;
	setp.ge.s32 	%p35, %r79, %r24;
	@%p35 bra 	$L__BB0_61;
	st.global.f32 	[%rd5+12], %f181;
$L__BB0_61:
	add.s32 	%r80, %r1, 4;
	setp.ge.s32 	%p36, %r80, %r24;
	@%p36 bra 	$L__BB0_63;
	st.global.f32 	[%rd5+16], %f182;
$L__BB0_63:
	add.s32 	%r81, %r1, 5;
	setp.ge.s32 	%p37, %r81, %r24;
	@%p37 bra 	$L__BB0_65;
	st.global.f32 	[%rd5+20], %f183;
$L__BB0_65:
	add.s32 	%r82, %r1, 6;
	setp.ge.s32 	%p38, %r82, %r24;
	@%p38 bra 	$L__BB0_67;
	st.global.f32 	[%rd5+24], %f184;
$L__BB0_67:
	add.s32 	%r83, %r1, 7;
	setp.ge.s32 	%p39, %r83, %r24;
	@%p39 bra 	$L__BB0_69;
	st.global.f32 	[%rd5+28], %f185;
$L__BB0_69:
	add.s32 	%r84, %r1, 8;
	setp.ge.s32 	%p40, %r84, %r24;
	@%p40 bra 	$L__BB0_71;
	st.global.f32 	[%rd5+32], %f186;
$L__BB0_71:
	add.s32 	%r85, %r1, 9;
	setp.ge.s32 	%p41, %r85, %r24;
	@%p41 bra 	$L__BB0_73;
	st.global.f32 	[%rd5+36], %f187;
$L__BB0_73:
	add.s32 	%r86, %r1, 10;
	setp.ge.s32 	%p42, %r86, %r24;
	@%p42 bra 	$L__BB0_75;
	st.global.f32 	[%rd5+40], %f188;
$L__BB0_75:
	add.s32 	%r87, %r1, 11;
	setp.ge.s32 	%p43, %r87, %r24;
	@%p43 bra 	$L__BB0_77;
	st.global.f32 	[%rd5+44], %f189;
$L__BB0_77:
	add.s32 	%r88, %r1, 12;
	setp.ge.s32 	%p44, %r88, %r24;
	@%p44 bra 	$L__BB0_79;
	st.global.f32 	[%rd5+48], %f190;
$L__BB0_79:
	add.s32 	%r89, %r1, 13;
	setp.ge.s32 	%p45, %r89, %r24;
	@%p45 bra 	$L__BB0_81;
	st.global.f32 	[%rd5+52], %f191;
$L__BB0_81:
	add.s32 	%r90, %r1, 14;
	setp.ge.s32 	%p46, %r90, %r24;
	@%p46 bra 	$L__BB0_83;
	st.global.f32 	[%rd5+56], %f192;
$L__BB0_83:
	add.s32 	%r91, %r1, 15;
	setp.ge.s32 	%p47, %r91, %r24;
	@%p47 bra 	$L__BB0_85;
	st.global.f32 	[%rd5+60], %f193;
$L__BB0_85:
	ret;

}


// ===== COMPILED SASS (sm_100) =====

	.target	sm_100

	.elftype	@"ET_EXEC"


//--------------------- .note.nv.tkinfo           --------------------------
	.section	.note.nv.tkinfo,"",@"SHT_NOTE"
	.sectionflags	@"SHF_NOTE_NV_TKINFO"
	.tkinfo
        /*0018*/ 	.word	0x00000002
        /*0030*/ 	.string	""
        /*0030*/ 	.string	"ptxas"
        /*0030*/ 	.string	"Cuda compilation tools, release 13.0, V13.0.88"
        /*0030*/ 	.string	"Build cuda_13.0.r13.0/compiler.36424714_0"
        /*0030*/ 	.string	"-arch sm_100 -m 64 "



//--------------------- .note.nv.cuinfo           --------------------------
	.section	.note.nv.cuinfo,"",@"SHT_NOTE"
	.sectionflags	@"SHF_NOTE_NV_CUINFO"
        /*0018*/ 	.short	0x0002
        /*001a*/ 	.short	0x0064
        /*001c*/ 	.short	0x0082
	.zero		2


//--------------------- .nv.info                  --------------------------
	.section	.nv.info,"",@"SHT_CUDA_INFO"
	.align	4


	//----- nvinfo : EIATTR_REGCOUNT
	.align		4
        /*0000*/ 	.byte	0x04, 0x2f
        /*0002*/ 	.short	(.L_1 - .L_0)
	.align		4
.L_0:
        /*0004*/ 	.word	index@(forward)
        /*0008*/ 	.word	0x0000002c


	//----- nvinfo : EIATTR_FRAME_SIZE
	.align		4
.L_1:
        /*000c*/ 	.byte	0x04, 0x11
        /*000e*/ 	.short	(.L_3 - .L_2)
	.align		4
.L_2:
        /*0010*/ 	.word	index@(forward)
        /*0014*/ 	.word	0x00000000


	//----- nvinfo : EIATTR_MIN_STACK_SIZE
	.align		4
.L_3:
        /*0018*/ 	.byte	0x04, 0x12
        /*001a*/ 	.short	(.L_5 - .L_4)
	.align		4
.L_4:
        /*001c*/ 	.word	index@(forward)
        /*0020*/ 	.word	0x00000000
.L_5:


//--------------------- .nv.compat                --------------------------
	.section	.nv.compat,"",@"SHT_CUDA_COMPAT_INFO"
	.align	4
        /*0000*/ 	.byte	0x02, 0x09, 0x00, 0x00, 0x02, 0x02, 0x01, 0x00, 0x02, 0x05, 0x05, 0x00, 0x03, 0x07, 0x01, 0x01
        /*0010*/ 	.byte	0x02, 0x03, 0x00, 0x00, 0x02, 0x06, 0x01, 0x00, 0x04, 0x0b, 0x08, 0x00, 0x09, 0x00, 0x00, 0x00
        /*0020*/ 	.byte	0x00, 0x00, 0x00, 0x00


//--------------------- .nv.info.forward          --------------------------
	.section	.nv.info.forward,"",@"SHT_CUDA_INFO"
	.sectionflags	@""
	.align	4


	//----- nvinfo : EIATTR_CUDA_API_VERSION
	.align		4
        /*0000*/ 	.byte	0x04, 0x37
        /*0002*/ 	.short	(.L_7 - .L_6)
.L_6:
        /*0004*/ 	.word	0x00000082


	//----- nvinfo : EIATTR_KPARAM_INFO
	.align		4
.L_7:
        /*0008*/ 	.byte	0x04, 0x17
        /*000a*/ 	.short	(.L_9 - .L_8)
.L_8:
        /*000c*/ 	.word	0x00000000
        /*0010*/ 	.short	0x0003
        /*0012*/ 	.short	0x0018
        /*0014*/ 	.byte	0x00, 0xf0, 0xc1, 0x08


	//----- nvinfo : EIATTR_KPARAM_INFO
	.align		4
.L_9:
        /*0018*/ 	.byte	0x04, 0x17
        /*001a*/ 	.short	(.L_11 - .L_10)
.L_10:
        /*001c*/ 	.word	0x00000000
        /*0020*/ 	.short	0x0002
        /*0022*/ 	.short	0x0010
        /*0024*/ 	.byte	0x00, 0xf5, 0x21, 0x00


	//----- nvinfo : EIATTR_KPARAM_INFO
	.align		4
.L_11:
        /*0028*/ 	.byte	0x04, 0x17
        /*002a*/ 	.short	(.L_13 - .L_12)
.L_12:
        /*002c*/ 	.word	0x00000000
        /*0030*/ 	.short	0x0001
        /*0032*/ 	.short	0x0008
        /*0034*/ 	.byte	0x00, 0xf5, 0x21, 0x00


	//----- nvinfo : EIATTR_KPARAM_INFO
	.align		4
.L_13:
        /*0038*/ 	.byte	0x04, 0x17
        /*003a*/ 	.short	(.L_15 - .L_14)
.L_14:
        /*003c*/ 	.word	0x00000000
        /*0040*/ 	.short	0x0000
        /*0042*/ 	.short	0x0000
        /*0044*/ 	.byte	0x00, 0xf5, 0x21, 0x00


	//----- nvinfo : EIATTR_SPARSE_MMA_MASK
	.align		4
.L_15:
        /*0048*/ 	.byte	0x03, 0x50
        /*004a*/ 	.short	0x0000


	//----- nvinfo : EIATTR_MAXREG_COUNT
	.align		4
        /*004c*/ 	.byte	0x03, 0x1b
        /*004e*/ 	.short	0x00ff


	//----- nvinfo : EIATTR_NUM_BARRIERS
	.align		4
        /*0050*/ 	.byte	0x02, 0x4c
        /*0052*/ 	.byte	0x01
	.zero		1


	//----- nvinfo : EIATTR_MERCURY_ISA_VERSION
	.align		4
        /*0054*/ 	.byte	0x03, 0x5f
        /*0056*/ 	.short	0x0101


	//----- nvinfo : EIATTR_VRC_CTA_INIT_COUNT
	.align		4
        /*0058*/ 	.byte	0x02, 0x4a
	.zero		1
	.zero		1


	//----- nvinfo : EIATTR_EXIT_INSTR_OFFSETS
	.align		4
        /*005c*/ 	.byte	0x04, 0x1c
        /*005e*/ 	.short	(.L_17 - .L_16)


	//   ....[0]....
.L_16:
        /*0060*/ 	.word	0x000018a0


	//   ....[1]....
        /*0064*/ 	.word	0x00001c70


	//   ....[2]....
        /*0068*/ 	.word	0x00001c90


	//----- nvinfo : EIATTR_CRS_STACK_SIZE
	.align		4
.L_17:
        /*006c*/ 	.byte	0x04, 0x1e
        /*006e*/ 	.short	(.L_19 - .L_18)
.L_18:
        /*0070*/ 	.word	0x00000000


	//----- nvinfo : EIATTR_CBANK_PARAM_SIZE
	.align		4
.L_19:
        /*0074*/ 	.byte	0x03, 0x19
        /*0076*/ 	.short	0x0248


	//----- nvinfo : EIATTR_PARAM_CBANK
	.align		4
        /*0078*/ 	.byte	0x04, 0x0a
        /*007a*/ 	.short	(.L_21 - .L_20)
	.align		4
.L_20:
        /*007c*/ 	.word	index@(.nv.constant0.forward)
        /*0080*/ 	.short	0x0380
        /*0082*/ 	.short	0x0248


	//----- nvinfo : EIATTR_SW_WAR
	.align		4
.L_21:
        /*0084*/ 	.byte	0x04, 0x36
        /*0086*/ 	.short	(.L_23 - .L_22)
.L_22:
        /*0088*/ 	.word	0x00000008
.L_23:


//--------------------- .nv.callgraph             --------------------------
	.section	.nv.callgraph,"",@"SHT_CUDA_CALLGRAPH"
	.align	4
	.sectionentsize	8
	.align		4
        /*0000*/ 	.word	0x00000000
	.align		4
        /*0004*/ 	.word	0xffffffff
	.align		4
        /*0008*/ 	.word	0x00000000
	.align		4
        /*000c*/ 	.word	0xfffffffe
	.align		4
        /*0010*/ 	.word	0x00000000
	.align		4
        /*0014*/ 	.word	0xfffffffd
	.align		4
        /*0018*/ 	.word	0x00000000
	.align		4
        /*001c*/ 	.word	0xfffffffc


//--------------------- .text.forward             --------------------------
	.section	.text.forward,"ax",@progbits
	.align	128
        .global         forward
        .type           forward,@function
        .size           forward,(.L_x_13 - forward)
        .other          forward,@"STO_CUDA_ENTRY STV_DEFAULT"
forward:
.text.forward:
[----:B------:R-:W-:Y:S01]  /*0000*/  LDC R1, c[0x0][0x37c] ;  /* 0x0000df00ff017b82 */ /* 0x000fe20000000800 */
[----:B------:R-:W0:Y:S01]  /*0010*/  S2R R0, SR_TID.Y ;  /* 0x0000000000007919 */ /* 0x000e220000002200 */
[----:B------:R-:W0:Y:S06]  /*0020*/  LDCU UR4, c[0x0][0x3a0] ;  /* 0x00007400ff0477ac */ /* 0x000e2c0008000800 */
[----:B------:R-:W1:Y:S01]  /*0030*/  S2UR UR6, SR_CTAID.X ;  /* 0x00000000000679c3 */ /* 0x000e620000002500 */
[----:B------:R-:W-:Y:S01]  /*0040*/  BSSY.RECONVERGENT B0, `(.L_x_0) ;  /* 0x000004a000007945 */ /* 0x000fe20003800200 */
[----:B------:R-:W2:Y:S01]  /*0050*/  LDCU.64 UR10, c[0x0][0x358] ;  /* 0x00006b00ff0a77ac */ /* 0x000ea20008000a00 */
[----:B-1----:R-:W-:Y:S01]  /*0060*/  USHF.L.U32 UR6, UR6, 0x4, URZ ;  /* 0x0000000406067899 */ /* 0x002fe200080006ff */
[----:B0-----:R-:W-:-:S13]  /*0070*/  ISETP.GE.AND P0, PT, R0, UR4, PT ;  /* 0x0000000400007c0c */ /* 0x001fda000bf06270 */
[----:B--2---:R-:W-:Y:S05]  /*0080*/  @P0 BRA `(.L_x_1) ;  /* 0x0000000400140947 */ /* 0x004fea0003800000 */
[----:B------:R-:W0:Y:S01]  /*0090*/  LDC.64 R14, c[0x0][0x398] ;  /* 0x0000e600ff0e7b82 */ /* 0x000e220000000a00 */
[----:B------:R-:W0:Y:S01]  /*00a0*/  LDCU UR15, c[0x0][0x3a4] ;  /* 0x00007480ff0f77ac */ /* 0x000e220008000800 */
[----:B------:R-:W-:Y:S02]  /*00b0*/  CS2R R6, SRZ ;  /* 0x0000000000067805 */ /* 0x000fe4000001ff00 */
[----:B------:R-:W-:Y:S02]  /*00c0*/  CS2R R8, SRZ ;  /* 0x0000000000087805 */ /* 0x000fe4000001ff00 */
[----:B------:R-:W-:Y:S01]  /*00d0*/  CS2R R10, SRZ ;  /* 0x00000000000a7805 */ /* 0x000fe2000001ff00 */
[----:B------:R-:W-:Y:S01]  /*00e0*/  UIADD3 UR4, UPT, UPT, UR6, 0x1, URZ ;  /* 0x0000000106047890 */ /* 0x000fe2000fffe0ff */
[----:B------:R-:W-:Y:S01]  /*00f0*/  CS2R R12, SRZ ;  /* 0x00000000000c7805 */ /* 0x000fe2000001ff00 */
[----:B------:R-:W-:Y:S01]  /*0100*/  UIADD3 UR5, UPT, UPT, UR6, 0x2, URZ ;  /* 0x0000000206057890 */ /* 0x000fe2000fffe0ff */
[----:B------:R-:W1:Y:S01]  /*0110*/  LDC.64 R2, c[0x0][0x380] ;  /* 0x0000e000ff027b82 */ /* 0x000e620000000a00 */
[----:B------:R-:W-:-:S02]  /*0120*/  UIADD3 UR7, UPT, UPT, UR6, 0x3, URZ ;  /* 0x0000000306077890 */ /* 0x000fc4000fffe0ff */
[----:B------:R-:W-:Y:S02]  /*0130*/  UIADD3 UR8, UPT, UPT, UR6, 0x4, URZ ;  /* 0x0000000406087890 */ /* 0x000fe4000fffe0ff */
[----:B------:R-:W-:Y:S02]  /*0140*/  UIADD3 UR9, UPT, UPT, UR6, 0x5, URZ ;  /* 0x0000000506097890 */ /* 0x000fe4000fffe0ff */
[----:B------:R-:W-:Y:S02]  /*0150*/  UIADD3 UR12, UPT, UPT, UR6, 0x6, URZ ;  /* 0x00000006060c7890 */ /* 0x000fe4000fffe0ff */
[----:B------:R-:W-:Y:S02]  /*0160*/  UIADD3 UR13, UPT, UPT, UR6, 0x7, URZ ;  /* 0x00000007060d7890 */ /* 0x000fe4000fffe0ff */
[----:B------:R-:W-:Y:S02]  /*0170*/  UIADD3 UR14, UPT, UPT, UR6, 0x8, URZ ;  /* 0x00000008060e7890 */ /* 0x000fe4000fffe0ff */
[----:B------:R-:W-:-:S02]  /*0180*/  UIADD3 UR16, UPT, UPT, UR6, 0xa, URZ ;  /* 0x0000000a06107890 */ /* 0x000fc4000fffe0ff */
[----:B------:R-:W-:Y:S01]  /*0190*/  UIADD3 UR17, UPT, UPT, UR6, 0xb, URZ ;  /* 0x0000000b06117890 */ /* 0x000fe2000fffe0ff */
[----:B0-----:R-:W-:Y:S01]  /*01a0*/  IMAD R4, R0, R15, UR15 ;  /* 0x0000000f00047e24 */ /* 0x001fe2000f8e020f */
[C---:B------:R-:W-:Y:S01]  /*01b0*/  ISETP.LE.AND P2, PT, R14.reuse, UR6, PT ;  /* 0x000000060e007c0c */ /* 0x040fe2000bf43270 */
[----:B------:R-:W-:Y:S01]  /*01c0*/  UIADD3 UR15, UPT, UPT, UR6, 0x9, URZ ;  /* 0x00000009060f7890 */ /* 0x000fe2000fffe0ff */
[----:B------:R-:W-:Y:S01]  /*01d0*/  ISETP.LE.AND P1, PT, R14, UR4, PT ;  /* 0x000000040e007c0c */ /* 0x000fe2000bf23270 */
[----:B------:R-:W-:Y:S02]  /*01e0*/  UIADD3 UR18, UPT, UPT, UR6, 0xc, URZ ;  /* 0x0000000c06127890 */ /* 0x000fe4000fffe0ff */
[----:B------:R-:W-:Y:S01]  /*01f0*/  IADD3 R5, PT, PT, R4, UR6, RZ ;  /* 0x0000000604057c10 */ /* 0x000fe2000fffe0ff */
[----:B------:R-:W-:Y:S01]  /*0200*/  UIADD3 UR19, UPT, UPT, UR6, 0xd, URZ ;  /* 0x0000000d06137890 */ /* 0x000fe2000fffe0ff */
[C---:B------:R-:W-:Y:S01]  /*0210*/  ISETP.LE.AND P0, PT, R14.reuse, UR5, PT ;  /* 0x000000050e007c0c */ /* 0x040fe2000bf03270 */
[----:B------:R-:W-:Y:S01]  /*0220*/  UIADD3 UR20, UPT, UPT, UR6, 0xe, URZ ;  /* 0x0000000e06147890 */ /* 0x000fe2000fffe0ff */
[----:B------:R-:W-:Y:S01]  /*0230*/  ISETP.LE.AND P4, PT, R14, UR7, PT ;  /* 0x000000070e007c0c */ /* 0x000fe2000bf83270 */
[----:B-1----:R-:W-:Y:S01]  /*0240*/  IMAD.WIDE R2, R5, 0x4, R2 ;  /* 0x0000000405027825 */ /* 0x002fe200078e0202 */
[----:B------:R-:W-:-:S02]  /*0250*/  CS2R R4, SRZ ;  /* 0x0000000000047805 */ /* 0x000fc4000001ff00 */
[C---:B------:R-:W-:Y:S01]  /*0260*/  ISETP.LE.AND P6, PT, R14.reuse, UR8, PT ;  /* 0x000000080e007c0c */ /* 0x040fe2000bfc3270 */
[----:B------:R-:W-:Y:S01]  /*0270*/  UIADD3 UR21, UPT, UPT, UR6, 0xf, URZ ;  /* 0x0000000f06157890 */ /* 0x000fe2000fffe0ff */
[C---:B------:R-:W-:Y:S02]  /*0280*/  ISETP.LE.AND P5, PT, R14.reuse, UR9, PT ;  /* 0x000000090e007c0c */ /* 0x040fe4000bfa3270 */
[C---:B------:R-:W-:Y:S01]  /*0290*/  ISETP.LE.AND P3, PT, R14.reuse, UR12, PT ;  /* 0x0000000c0e007c0c */ /* 0x040fe2000bf63270 */
[----:B------:R-:W2:Y:S01]  /*02a0*/  @!P2 LDG.E R4, desc[UR10][R2.64] ;  /* 0x0000000a0204a981 */ /* 0x000ea2000c1e1900 */
[----:B------:R-:W-:-:S03]  /*02b0*/  ISETP.LE.AND P2, PT, R14, UR13, PT ;  /* 0x0000000d0e007c0c */ /* 0x000fc6000bf43270 */
[----:B------:R-:W2:Y:S01]  /*02c0*/  @!P1 LDG.E R5, desc[UR10][R2.64+0x4] ;  /* 0x0000040a02059981 */ /* 0x000ea2000c1e1900 */
[----:B------:R-:W-:-:S03]  /*02d0*/  ISETP.LE.AND P1, PT, R14, UR14, PT ;  /* 0x0000000e0e007c0c */ /* 0x000fc6000bf23270 */
[----:B------:R-:W2:Y:S01]  /*02e0*/  @!P0 LDG.E R6, desc[UR10][R2.64+0x8] ;  /* 0x0000080a02068981 */ /* 0x000ea2000c1e1900 */
[----:B------:R-:W-:-:S03]  /*02f0*/  ISETP.LE.AND P0, PT, R14, UR15, PT ;  /* 0x0000000f0e007c0c */ /* 0x000fc6000bf03270 */
[----:B------:R-:W2:Y:S01]  /*0300*/  @!P4 LDG.E R7, desc[UR10][R2.64+0xc] ;  /* 0x00000c0a0207c981 */ /* 0x000ea2000c1e1900 */
[----:B------:R-:W-:-:S03]  /*0310*/  ISETP.LE.AND P4, PT, R14, UR16, PT ;  /* 0x000000100e007c0c */ /* 0x000fc6000bf83270 */
[----:B------:R-:W3:Y:S01]  /*0320*/  @!P6 LDG.E R8, desc[UR10][R2.64+0x10] ;  /* 0x0000100a0208e981 */ /* 0x000ee2000c1e1900 */
[----:B------:R-:W-:-:S03]  /*0330*/  ISETP.LE.AND P6, PT, R14, UR17, PT ;  /* 0x000000110e007c0c */ /* 0x000fc6000bfc3270 */
[----:B------:R-:W3:Y:S01]  /*0340*/  @!P5 LDG.E R9, desc[UR10][R2.64+0x14] ;  /* 0x0000140a0209d981 */ /* 0x000ee2000c1e1900 */
[----:B------:R-:W-:-:S03]  /*0350*/  ISETP.LE.AND P5, PT, R14, UR18, PT ;  /* 0x000000120e007c0c */ /* 0x000fc6000bfa3270 */
[----:B------:R-:W3:Y:S01]  /*0360*/  @!P3 LDG.E R10, desc[UR10][R2.64+0x18] ;  /* 0x0000180a020ab981 */ /* 0x000ee2000c1e1900 */
[----:B------:R-:W-:-:S03]  /*0370*/  ISETP.LE.AND P3, PT, R14, UR19, PT ;  /* 0x000000130e007c0c */ /* 0x000fc6000bf63270 */
[----:B------:R-:W3:Y:S01]  /*0380*/  @!P2 LDG.E R11, desc[UR10][R2.64+0x1c] ;  /* 0x00001c0a020ba981 */ /* 0x000ee2000c1e1900 */
[----:B------:R-:W-:-:S03]  /*0390*/  ISETP.LE.AND P2, PT, R14, UR20, PT ;  /* 0x000000140e007c0c */ /* 0x000fc6000bf43270 */
[----:B------:R-:W4:Y:S01]  /*03a0*/  @!P1 LDG.E R12, desc[UR10][R2.64+0x20] ;  /* 0x0000200a020c9981 */ /* 0x000f22000c1e1900 */
[----:B------:R-:W-:Y:S02]  /*03b0*/  ISETP.LE.AND P1, PT, R14, UR21, PT ;  /* 0x000000150e007c0c */ /* 0x000fe4000bf23270 */
[----:B------:R-:W-:Y:S02]  /*03c0*/  CS2R R14, SRZ ;  /* 0x00000000000e7805 */ /* 0x000fe4000001ff00 */
[----:B------:R-:W-:Y:S02]  /*03d0*/  CS2R R16, SRZ ;  /* 0x0000000000107805 */ /* 0x000fe4000001ff00 */
[----:B------:R-:W-:Y:S01]  /*03e0*/  CS2R R18, SRZ ;  /* 0x0000000000127805 */ /* 0x000fe2000001ff00 */
[----:B------:R-:W4:Y:S04]  /*03f0*/  @!P0 LDG.E R13, desc[UR10][R2.64+0x24] ;  /* 0x0000240a020d8981 */ /* 0x000f28000c1e1900 */
[----:B------:R-:W4:Y:S04]  /*0400*/  @!P4 LDG.E R14, desc[UR10][R2.64+0x28] ;  /* 0x0000280a020ec981 */ /* 0x000f28000c1e1900 */
[----:B------:R-:W4:Y:S04]  /*0410*/  @!P6 LDG.E R15, desc[UR10][R2.64+0x2c] ;  /* 0x00002c0a020fe981 */ /* 0x000f28000c1e1900 */
[----:B------:R-:W5:Y:S04]  /*0420*/  @!P5 LDG.E R16, desc[UR10][R2.64+0x30] ;  /* 0x0000300a0210d981 */ /* 0x000f68000c1e1900 */
[----:B------:R-:W5:Y:S04]  /*0430*/  @!P3 LDG.E R17, desc[UR10][R2.64+0x34] ;  /* 0x0000340a0211b981 */ /* 0x000f68000c1e1900 */
[----:B------:R-:W5:Y:S04]  /*0440*/  @!P2 LDG.E R18, desc[UR10][R2.64+0x38] ;  /* 0x0000380a0212a981 */ /* 0x000f68000c1e1900 */
[----:B------:R-:W5:Y:S01]  /*0450*/  @!P1 LDG.E R19, desc[UR10][R2.64+0x3c] ;  /* 0x00003c0a02139981 */ /* 0x000f62000c1e1900 */
[----:B------:R-:W0:Y:S01]  /*0460*/  S2UR UR5, SR_CgaCtaId ;  /* 0x00000000000579c3 */ /* 0x000e220000008800 */
[----:B------:R-:W-:-:S02]  /*0470*/  UMOV UR4, 0x400 ;  /* 0x0000040000047882 */ /* 0x000fc40000000000 */
[----:B0-----:R-:W-:-:S06]  /*0480*/  ULEA UR4, UR5, UR4, 0x18 ;  /* 0x0000000405047291 */ /* 0x001fcc000f8ec0ff */
[----:B------:R-:W-:-:S05]  /*0490*/  LEA R20, R0, UR4, 0x6 ;  /* 0x0000000400147c11 */ /* 0x000fca000f8e30ff */
[----:B--2---:R0:W-:Y:S04]  /*04a0*/  STS.128 [R20], R4 ;  /* 0x0000000414007388 */ /* 0x0041e80000000c00 */
[----:B---3--:R0:W-:Y:S04]  /*04b0*/  STS.128 [R20+0x10], R8 ;  /* 0x0000100814007388 */ /* 0x0081e80000000c00 */
[----:B----4-:R0:W-:Y:S04]  /*04c0*/  STS.128 [R20+0x20], R12 ;  /* 0x0000200c14007388 */ /* 0x0101e80000000c00 */
[----:B-----5:R0:W-:Y:S02]  /*04d0*/  STS.128 [R20+0x30], R16 ;  /* 0x0000301014007388 */ /* 0x0201e40000000c00 */
.L_x_1:
[----:B------:R-:W-:Y:S05]  /*04e0*/  BSYNC.RECONVERGENT B0 ;  /* 0x0000000000007941 */ /* 0x000fea0003800200 */
.L_x_0:
[----:B------:R-:W1:Y:S02]  /*04f0*/  LDCU UR4, c[0x0][0x5b8] ;  /* 0x0000b700ff0477ac */ /* 0x000e640008000800 */
[----:B-1----:R-:W-:Y:S01]  /*0500*/  UISETP.GE.AND UP0, UPT, UR4, 0x1, UPT ;  /* 0x000000010400788c */ /* 0x002fe2000bf06270 */
[----:B------:R-:W-:Y:S08]  /*0510*/  BAR.SYNC.DEFER_BLOCKING 0x0 ;  /* 0x0000000000007b1d */ /* 0x000ff00000010000 */
[----:B------:R-:W-:Y:S05]  /*0520*/  BRA.U !UP0, `(.L_x_2) ;  /* 0x0000001108d47547 */ /* 0x000fea000b800000 */
[----:B------:R-:W1:Y:S01]  /*0530*/  S2UR UR5, SR_CgaCtaId ;  /* 0x00000000000579c3 */ /* 0x000e620000008800 */
[----:B------:R-:W-:Y:S02]  /*0540*/  UMOV UR4, 0x400 ;  /* 0x0000040000047882 */ /* 0x000fe40000000000 */
[----:B-1----:R-:W-:-:S06]  /*0550*/  ULEA UR4, UR5, UR4, 0x18 ;  /* 0x0000000405047291 */ /* 0x002fcc000f8ec0ff */
[----:B------:R-:W-:Y:S01]  /*0560*/  LEA R2, R0, UR4, 0x6 ;  /* 0x0000000400027c11 */ /* 0x000fe2000f8e30ff */
[----:B------:R-:W-:-:S06]  /*0570*/  UMOV UR4, URZ ;  /* 0x000000ff00047c82 */ /* 0x000fcc0008000000 */
.L_x_11:
[----:B------:R-:W-:Y:S01]  /*0580*/  UMOV UR7, 0x18 ;  /* 0x0000001800077882 */ /* 0x000fe20000000000 */
[----:B------:R-:W-:Y:S01]  /*0590*/  BSSY.RECONVERGENT B0, `(.L_x_3) ;  /* 0x000000e000007945 */ /* 0x000fe20003800200 */
[----:B------:R-:W-:Y:S01]  /*05a0*/  ULEA UR7, UR4, UR7, 0x4 ;  /* 0x0000000704077291 */ /* 0x000fe2000f8e20ff */
[----:B01----:R-:W-:-:S11]  /*05b0*/  HFMA2 R6, -RZ, RZ, 0, 0 ;  /* 0x00000000ff067431 */ /* 0x003fd600000001ff */
[----:B------:R-:W0:Y:S01]  /*05c0*/  LDCU UR13, c[0x0][UR7+0x3a8] ;  /* 0x00007500070d77ac */ /* 0x000e220008000800 */
[----:B------:R-:W1:Y:S01]  /*05d0*/  LDCU UR12, c[0x0][UR7+0x3a0] ;  /* 0x00007400070c77ac */ /* 0x000e620008000800 */
[----:B0-----:R-:W-:-:S13]  /*05e0*/  ISETP.GE.AND P0, PT, R0, UR13, PT ;  /* 0x0000000d00007c0c */ /* 0x001fda000bf06270 */
[----:B-1----:R-:W-:Y:S05]  /*05f0*/  @P0 BRA `(.L_x_4) ;  /* 0x00000000001c0947 */ /* 0x002fea0003800000 */
[----:B------:R-:W0:Y:S01]  /*0600*/  LDCU UR8, c[0x0][UR7+0x4ac] ;  /* 0x00009580070877ac */ /* 0x000e220008000800 */
[----:B------:R-:W1:Y:S01]  /*0610*/  LDC.64 R6, c[0x0][0x390] ;  /* 0x0000e400ff067b82 */ /* 0x000e620000000a00 */
[----:B------:R-:W2:Y:S01]  /*0620*/  LDCU UR5, c[0x0][UR7+0x4a4] ;  /* 0x00009480070577ac */ /* 0x000ea20008000800 */
[----:B0-----:R-:W-:-:S05]  /*0630*/  MOV R3, UR8 ;  /* 0x0000000800037c02 */ /* 0x001fca0008000f00 */
[----:B--2---:R-:W-:-:S04]  /*0640*/  IMAD R3, R0, UR5, R3 ;  /* 0x0000000500037c24 */ /* 0x004fc8000f8e0203 */
[----:B-1----:R-:W-:-:S06]  /*0650*/  IMAD.WIDE R6, R3, 0x4, R6 ;  /* 0x0000000403067825 */ /* 0x002fcc00078e0206 */
[----:B------:R0:W5:Y:S02]  /*0660*/  LDG.E R6, desc[UR10][R6.64] ;  /* 0x0000000a06067981 */ /* 0x000164000c1e1900 */
.L_x_4:
[----:B------:R-:W-:Y:S05]  /*0670*/  BSYNC.RECONVERGENT B0 ;  /* 0x0000000000007941 */ /* 0x000fea0003800200 */
.L_x_3:
[----:B------:R-:W-:Y:S01]  /*0680*/  BSSY.RECONVERGENT B0, `(.L_x_5) ;  /* 0x0000114000007945 */ /* 0x000fe20003800200 */
[-C--:B-----5:R-:W-:Y:S01]  /*0690*/  MOV R5, R6.reuse ;  /* 0x0000000600057202 */ /* 0x0a0fe20000000f00 */
[----:B------:R-:W-:Y:S01]  /*06a0*/  IMAD.MOV.U32 R14, RZ, RZ, R6 ;  /* 0x000000ffff0e7224 */ /* 0x000fe200078e0006 */
[-C--:B------:R-:W-:Y:S02]  /*06b0*/  MOV R4, R6.reuse ;  /* 0x0000000600047202 */ /* 0x080fe40000000f00 */
[-C--:B------:R-:W-:Y:S02]  /*06c0*/  MOV R19, R6.reuse ;  /* 0x0000000600137202 */ /* 0x080fe40000000f00 */
[-C--:B------:R-:W-:Y:S02]  /*06d0*/  MOV R18, R6.reuse ;  /* 0x0000000600127202 */ /* 0x080fe40000000f00 */
[-C--:B------:R-:W-:Y:S02]  /*06e0*/  MOV R17, R6.reuse ;  /* 0x0000000600117202 */ /* 0x080fe40000000f00 */
[----:B------:R-:W-:-:S02]  /*06f0*/  MOV R16, R6 ;  /* 0x0000000600107202 */ /* 0x000fc40000000f00 */
[-C--:B------:R-:W-:Y:S02]  /*0700*/  MOV R15, R6.reuse ;  /* 0x00000006000f7202 */ /* 0x080fe40000000f00 */
[-C--:B------:R-:W-:Y:S02]  /*0710*/  MOV R13, R6.reuse ;  /* 0x00000006000d7202 */ /* 0x080fe40000000f00 */
[-C--:B------:R-:W-:Y:S02]  /*0720*/  MOV R12, R6.reuse ;  /* 0x00000006000c7202 */ /* 0x080fe40000000f00 */
[-C--:B------:R-:W-:Y:S02]  /*0730*/  MOV R11, R6.reuse ;  /* 0x00000006000b7202 */ /* 0x080fe40000000f00 */
[-C--:B------:R-:W-:Y:S02]  /*0740*/  MOV R10, R6.reuse ;  /* 0x00000006000a7202 */ /* 0x080fe40000000f00 */
[----:B------:R-:W-:-:S02]  /*0750*/  MOV R9, R6 ;  /* 0x0000000600097202 */ /* 0x000fc40000000f00 */
[-C--:B------:R-:W-:Y:S02]  /*0760*/  MOV R8, R6.reuse ;  /* 0x0000000600087202 */ /* 0x080fe40000000f00 */
[----:B0-----:R-:W-:Y:S01]  /*0770*/  MOV R7, R6 ;  /* 0x0000000600077202 */ /* 0x001fe20000000f00 */
[----:B------:R-:W-:Y:S06]  /*0780*/  @P0 BRA `(.L_x_6) ;  /* 0x00000010000c0947 */ /* 0x000fec0003800000 */
[----:B------:R-:W-:Y:S01]  /*0790*/  UISETP.GE.AND UP0, UPT, UR12, 0x1, UPT ;  /* 0x000000010c00788c */ /* 0x000fe2000bf06270 */
[-C--:B------:R-:W-:Y:S01]  /*07a0*/  MOV R5, R6.reuse ;  /* 0x0000000600057202 */ /* 0x080fe20000000f00 */
[--C-:B------:R-:W-:Y:S01]  /*07b0*/  IMAD.MOV.U32 R4, RZ, RZ, R6.reuse ;  /* 0x000000ffff047224 */ /* 0x100fe200078e0006 */
[-C--:B------:R-:W-:Y:S01]  /*07c0*/  MOV R7, R6.reuse ;  /* 0x0000000600077202 */ /* 0x080fe20000000f00 */
[----:B------:R-:W-:Y:S01]  /*07d0*/  IMAD.MOV.U32 R34, RZ, RZ, R6 ;  /* 0x000000ffff227224 */ /* 0x000fe200078e0006 */
        /* <DEDUP_REMOVED lines=10> */
[----:B------:R-:W-:Y:S01]  /*0880*/  MOV R3, R6 ;  /* 0x0000000600037202 */ /* 0x000fe20000000f00 */
[----:B------:R-:W-:Y:S06]  /*0890*/  BRA.U !UP0, `(.L_x_7) ;  /* 0x0000000d08747547 */ /* 0x000fec000b800000 */
[----:B------:R-:W0:Y:S01]  /*08a0*/  LDCU UR9, c[0x0][UR7+0x3ac] ;  /* 0x00007580070977ac */ /* 0x000e220008000800 */
[-C--:B------:R-:W-:Y:S01]  /*08b0*/  MOV R5, R6.reuse ;  /* 0x0000000600057202 */ /* 0x080fe20000000f00 */
[----:B------:R-:W-:Y:S01]  /*08c0*/  IMAD.MOV.U32 R25, RZ, RZ, R6 ;  /* 0x000000ffff197224 */ /* 0x000fe200078e0006 */
[-C--:B------:R-:W-:Y:S01]  /*08d0*/  MOV R4, R6.reuse ;  /* 0x0000000600047202 */ /* 0x080fe20000000f00 */
[----:B------:R-:W1:Y:S01]  /*08e0*/  LDCU UR8, c[0x0][UR7+0x3a4] ;  /* 0x00007480070877ac */ /* 0x000e620008000800 */
[-C--:B------:R-:W-:Y:S02]  /*08f0*/  MOV R7, R6.reuse ;  /* 0x0000000600077202 */ /* 0x080fe40000000f00 */
[-C--:B------:R-:W-:Y:S01]  /*0900*/  MOV R27, R6.reuse ;  /* 0x00000006001b7202 */ /* 0x080fe20000000f00 */
[----:B------:R-:W-:Y:S01]  /*0910*/  UISETP.GE.U32.AND UP1, UPT, UR12, 0x4, UPT ;  /* 0x000000040c00788c */ /* 0x000fe2000bf26070 */
[-C--:B------:R-:W-:Y:S01]  /*0920*/  MOV R26, R6.reuse ;  /* 0x00000006001a7202 */ /* 0x080fe20000000f00 */
[----:B------:R-:W-:Y:S01]  /*0930*/  ULOP3.LUT UR14, UR12, 0x3, URZ, 0xc0, !UPT ;  /* 0x000000030c0e7892 */ /* 0x000fe2000f8ec0ff */
[-C--:B------:R-:W-:Y:S01]  /*0940*/  MOV R24, R6.reuse ;  /* 0x0000000600187202 */ /* 0x080fe20000000f00 */
[----:B------:R-:W-:Y:S01]  /*0950*/  UMOV UR5, URZ ;  /* 0x000000ff00057c82 */ /* 0x000fe20008000000 */
[-C--:B------:R-:W-:Y:S01]  /*0960*/  MOV R30, R6.reuse ;  /* 0x00000006001e7202 */ /* 0x080fe20000000f00 */
[----:B------:R-:W-:Y:S01]  /*0970*/  UISETP.NE.AND UP0, UPT, UR14, URZ, UPT ;  /* 0x000000ff0e00728c */ /* 0x000fe2000bf05270 */
[----:B------:R-:W-:-:S02]  /*0980*/  MOV R29, R6 ;  /* 0x00000006001d7202 */ /* 0x000fc40000000f00 */
[-C--:B------:R-:W-:Y:S02]  /*0990*/  MOV R28, R6.reuse ;  /* 0x00000006001c7202 */ /* 0x080fe40000000f00 */
[----:B0-----:R-:W-:Y:S02]  /*09a0*/  MOV R33, UR9 ;  /* 0x0000000900217c02 */ /* 0x001fe40008000f00 */
[-C--:B------:R-:W-:Y:S02]  /*09b0*/  MOV R32, R6.reuse ;  /* 0x0000000600207202 */ /* 0x080fe40000000f00 */
[-C--:B------:R-:W-:Y:S01]  /*09c0*/  MOV R34, R6.reuse ;  /* 0x0000000600227202 */ /* 0x080fe20000000f00 */
[----:B-1----:R-:W-:Y:S01]  /*09d0*/  IMAD R33, R0, UR8, R33 ;  /* 0x0000000800217c24 */ /* 0x002fe2000f8e0221 */
[-C--:B------:R-:W-:Y:S02]  /*09e0*/  MOV R36, R6.reuse ;  /* 0x0000000600247202 */ /* 0x080fe40000000f00 */
[----:B------:R-:W-:-:S02]  /*09f0*/  MOV R35, R6 ;  /* 0x0000000600237202 */ /* 0x000fc40000000f00 */
[----:B------:R-:W-:Y:S01]  /*0a00*/  MOV R3, R6 ;  /* 0x0000000600037202 */ /* 0x000fe20000000f00 */
[----:B------:R-:W-:Y:S06]  /*0a10*/  BRA.U !UP1, `(.L_x_8) ;  /* 0x0000000509c47547 */ /* 0x000fec000b800000 */
[----:B------:R-:W0:Y:S01]  /*0a20*/  S2UR UR9, SR_CgaCtaId ;  /* 0x00000000000979c3 */ /* 0x000e220000008800 */
[----:B------:R-:W-:Y:S01]  /*0a30*/  UMOV UR8, 0x400 ;  /* 0x0000040000087882 */ /* 0x000fe20000000000 */
[----:B------:R-:W-:Y:S01]  /*0a40*/  ULOP3.LUT UR5, UR12, 0x7ffffffc, URZ, 0xc0, !UPT ;  /* 0x7ffffffc0c057892 */ /* 0x000fe2000f8ec0ff */
[----:B------:R-:W-:Y:S01]  /*0a50*/  IMAD.MOV.U32 R21, RZ, RZ, R33 ;  /* 0x000000ffff157224 */ /* 0x000fe200078e0021 */
[-C--:B------:R-:W-:Y:S01]  /*0a60*/  MOV R5, R6.reuse ;  /* 0x0000000600057202 */ /* 0x080fe20000000f00 */
[----:B------:R-:W-:Y:S01]  /*0a70*/  IMAD.MOV.U32 R28, RZ, RZ, R6 ;  /* 0x000000ffff1c7224 */ /* 0x000fe200078e0006 */
        /* <DEDUP_REMOVED lines=8> */
[-C--:B------:R-:W-:Y:S01]  /*0b00*/  MOV R32, R6.reuse ;  /* 0x0000000600207202 */ /* 0x080fe20000000f00 */
[----:B0-----:R-:W-:Y:S01]  /*0b10*/  ULEA UR8, UR9, UR8, 0x18 ;  /* 0x0000000809087291 */ /* 0x001fe2000f8ec0ff */
[-C--:B------:R-:W-:Y:S01]  /*0b20*/  MOV R34, R6.reuse ;  /* 0x0000000600227202 */ /* 0x080fe20000000f00 */
[----:B------:R-:W-:Y:S01]  /*0b30*/  UIADD3 UR9, UPT, UPT, -UR5, URZ, URZ ;  /* 0x000000ff05097290 */ /* 0x000fe2000fffe1ff */
[-C--:B------:R-:W-:Y:S01]  /*0b40*/  MOV R36, R6.reuse ;  /* 0x0000000600247202 */ /* 0x080fe20000000f00 */
[----:B------:R-:W-:Y:S01]  /*0b50*/  UIADD3 UR8, UPT, UPT, UR8, 0x80, URZ ;  /* 0x0000008008087890 */ /* 0x000fe2000fffe0ff */
[----:B------:R-:W-:-:S02]  /*0b60*/  MOV R35, R6 ;  /* 0x0000000600237202 */ /* 0x000fc40000000f00 */
[----:B------:R-:W-:-:S09]  /*0b70*/  MOV R3, R6 ;  /* 0x0000000600037202 */ /* 0x000fd20000000f00 */
.L_x_9:
[----:B------:R-:W0:Y:S01]  /*0b80*/  LDC.64 R8, c[0x0][0x390] ;  /* 0x0000e400ff087b82 */ /* 0x000e220000000a00 */
[----:B------:R-:W1:Y:S04]  /*0b90*/  LDS.128 R16, [UR8+-0x80] ;  /* 0xffff8008ff107984 */ /* 0x000e680008000c00 */
[----:B------:R-:W2:Y:S01]  /*0ba0*/  LDS.128 R12, [UR8+-0x70] ;  /* 0xffff9008ff0c7984 */ /* 0x000ea20008000c00 */
[----:B0-----:R-:W-:-:S05]  /*0bb0*/  IMAD.WIDE R8, R21, 0x4, R8 ;  /* 0x0000000415087825 */ /* 0x001fca00078e0208 */
[----:B------:R-:W1:Y:S04]  /*0bc0*/  LDG.E R31, desc[UR10][R8.64] ;  /* 0x0000000a081f7981 */ /* 0x000e68000c1e1900 */
[----:B------:R-:W3:Y:S04]  /*0bd0*/  LDG.E R23, desc[UR10][R8.64+0x4] ;  /* 0x0000040a08177981 */ /* 0x000ee8000c1e1900 */
[----:B------:R-:W4:Y:S04]  /*0be0*/  LDG.E R22, desc[UR10][R8.64+0x8] ;  /* 0x0000080a08167981 */ /* 0x000f28000c1e1900 */
[----:B------:R0:W5:Y:S01]  /*0bf0*/  LDG.E R20, desc[UR10][R8.64+0xc] ;  /* 0x00000c0a08147981 */ /* 0x000162000c1e1900 */
[----:B------:R-:W-:Y:S01]  /*0c00*/  UIADD3 UR9, UPT, UPT, UR9, 0x4, URZ ;  /* 0x0000000409097890 */ /* 0x000fe2000fffe0ff */
[----:B------:R-:W-:-:S03]  /*0c10*/  IADD3 R21, PT, PT, R21, 0x4, RZ ;  /* 0x0000000415157810 */ /* 0x000fc60007ffe0ff */
[----:B------:R-:W-:Y:S01]  /*0c20*/  UISETP.NE.AND UP1, UPT, UR9, URZ, UPT ;  /* 0x000000ff0900728c */ /* 0x000fe2000bf25270 */
[----:B0-----:R-:W0:Y:S01]  /*0c30*/  LDS.128 R8, [UR8+-0x60] ;  /* 0xffffa008ff087984 */ /* 0x001e220008000c00 */
[C---:B-1----:R-:W-:Y:S01]  /*0c40*/  FFMA R35, R31.reuse, R16, R35 ;  /* 0x000000101f237223 */ /* 0x042fe20000000023 */
[C---:B------:R-:W-:Y:S01]  /*0c50*/  FFMA R36, R31.reuse, R17, R36 ;  /* 0x000000111f247223 */ /* 0x040fe20000000024 */
[C---:B------:R-:W-:Y:S01]  /*0c60*/  FFMA R37, R31.reuse, R18, R34 ;  /* 0x000000121f257223 */ /* 0x040fe20000000022 */
[C---:B------:R-:W-:Y:S01]  /*0c70*/  FFMA R32, R31.reuse, R19, R32 ;  /* 0x000000131f207223 */ /* 0x040fe20000000020 */
[C---:B--2---:R-:W-:Y:S01]  /*0c80*/  FFMA R34, R31.reuse, R12, R28 ;  /* 0x0000000c1f227223 */ /* 0x044fe2000000001c */
[----:B------:R-:W1:Y:S01]  /*0c90*/  LDS.128 R16, [UR8+-0x50] ;  /* 0xffffb008ff107984 */ /* 0x000e620008000c00 */
[C---:B------:R-:W-:Y:S01]  /*0ca0*/  FFMA R28, R31.reuse, R14, R30 ;  /* 0x0000000e1f1c7223 */ /* 0x040fe2000000001e */
[C---:B------:R-:W-:Y:S01]  /*0cb0*/  FFMA R29, R31.reuse, R13, R29 ;  /* 0x0000000d1f1d7223 */ /* 0x040fe2000000001d */
[C---:B------:R-:W-:Y:S01]  /*0cc0*/  FFMA R25, R31.reuse, R15, R25 ;  /* 0x0000000f1f197223 */ /* 0x040fe20000000019 */
[C---:B0-----:R-:W-:Y:S01]  /*0cd0*/  FFMA R30, R31.reuse, R9, R26 ;  /* 0x000000091f1e7223 */ /* 0x041fe2000000001a */
[----:B------:R-:W3:Y:S01]  /*0ce0*/  LDS.128 R12, [UR8+-0x40] ;  /* 0xffffc008ff0c7984 */ /* 0x000ee20008000c00 */
[C---:B------:R-:W-:Y:S01]  /*0cf0*/  FFMA R26, R31.reuse, R11, R7 ;  /* 0x0000000b1f1a7223 */ /* 0x040fe20000000007 */
[C---:B------:R-:W-:Y:S01]  /*0d00*/  FFMA R24, R31.reuse, R8, R24 ;  /* 0x000000081f187223 */ /* 0x040fe20000000018 */
[----:B------:R-:W-:-:S02]  /*0d10*/  FFMA R27, R31, R10, R27 ;  /* 0x0000000a1f1b7223 */ /* 0x000fc4000000001b */
[----:B------:R-:W0:Y:S01]  /*0d20*/  LDS.128 R8, [UR8+-0x20] ;  /* 0xffffe008ff087984 */ /* 0x000e220008000c00 */
[C---:B-1----:R-:W-:Y:S01]  /*0d30*/  FFMA R16, R31.reuse, R16, R4 ;  /* 0x000000101f107223 */ /* 0x042fe20000000004 */
[C---:B------:R-:W-:Y:S01]  /*0d40*/  FFMA R17, R31.reuse, R17, R5 ;  /* 0x000000111f117223 */ /* 0x040fe20000000005 */
[C---:B------:R-:W-:Y:S01]  /*0d50*/  FFMA R18, R31.reuse, R18, R6 ;  /* 0x000000121f127223 */ /* 0x040fe20000000006 */
[----:B------:R-:W-:Y:S01]  /*0d60*/  FFMA R19, R31, R19, R3 ;  /* 0x000000131f137223 */ /* 0x000fe20000000003 */
[----:B------:R-:W1:Y:S01]  /*0d70*/  LDS.128 R4, [UR8+-0x30] ;  /* 0xffffd008ff047984 */ /* 0x000e620008000c00 */
[C---:B---3--:R-:W-:Y:S01]  /*0d80*/  FFMA R35, R23.reuse, R12, R35 ;  /* 0x0000000c17237223 */ /* 0x048fe20000000023 */
[C---:B------:R-:W-:Y:S01]  /*0d90*/  FFMA R36, R23.reuse, R13, R36 ;  /* 0x0000000d17247223 */ /* 0x040fe20000000024 */
[C---:B------:R-:W-:Y:S01]  /*0da0*/  FFMA R37, R23.reuse, R14, R37 ;  /* 0x0000000e17257223 */ /* 0x040fe20000000025 */
[C---:B------:R-:W-:Y:S02]  /*0db0*/  FFMA R32, R23.reuse, R15, R32 ;  /* 0x0000000f17207223 */ /* 0x040fe40000000020 */
[----:B------:R-:W2:Y:S01]  /*0dc0*/  LDS.128 R12, [UR8+-0x10] ;  /* 0xfffff008ff0c7984 */ /* 0x000ea20008000c00 */
[C---:B0-----:R-:W-:Y:S01]  /*0dd0*/  FFMA R24, R23.reuse, R8, R24 ;  /* 0x0000000817187223 */ /* 0x041fe20000000018 */
[C---:B------:R-:W-:Y:S01]  /*0de0*/  FFMA R30, R23.reuse, R9, R30 ;  /* 0x00000009171e7223 */ /* 0x040fe2000000001e */
[C---:B------:R-:W-:Y:S01]  /*0df0*/  FFMA R27, R23.reuse, R10, R27 ;  /* 0x0000000a171b7223 */ /* 0x040fe2000000001b */
[----:B------:R-:W-:-:S02]  /*0e00*/  FFMA R26, R23, R11, R26 ;  /* 0x0000000b171a7223 */ /* 0x000fc4000000001a */
[----:B------:R-:W4:Y:S01]  /*0e10*/  LDS.128 R8, [UR8+0x10] ;  /* 0x00001008ff087984 */ /* 0x000f220008000c00 */
[C---:B-1----:R-:W-:Y:S01]  /*0e20*/  FFMA R34, R23.reuse, R4, R34 ;  /* 0x0000000417227223 */ /* 0x042fe20000000022 */
[C---:B------:R-:W-:Y:S01]  /*0e30*/  FFMA R29, R23.reuse, R5, R29 ;  /* 0x00000005171d7223 */ /* 0x040fe2000000001d */
[C---:B------:R-:W-:Y:S01]  /*0e40*/  FFMA R28, R23.reuse, R6, R28 ;  /* 0x00000006171c7223 */ /* 0x040fe2000000001c */
[C---:B------:R-:W-:Y:S02]  /*0e50*/  FFMA R25, R23.reuse, R7, R25 ;  /* 0x0000000717197223 */ /* 0x040fe40000000019 */
[----:B------:R-:W0:Y:S01]  /*0e60*/  LDS.128 R4, [UR8] ;  /* 0x00000008ff047984 */ /* 0x000e220008000c00 */
[C---:B--2---:R-:W-:Y:S01]  /*0e70*/  FFMA R31, R23.reuse, R12, R16 ;  /* 0x0000000c171f7223 */ /* 0x044fe20000000010 */
[C---:B------:R-:W-:Y:S01]  /*0e80*/  FFMA R38, R23.reuse, R13, R17 ;  /* 0x0000000d17267223 */ /* 0x040fe20000000011 */
[C---:B------:R-:W-:Y:S01]  /*0e90*/  FFMA R3, R23.reuse, R14, R18 ;  /* 0x0000000e17037223 */ /* 0x040fe20000000012 */
[----:B------:R-:W-:-:S02]  /*0ea0*/  FFMA R41, R23, R15, R19 ;  /* 0x0000000f17297223 */ /* 0x000fc40000000013 */
[----:B------:R-:W1:Y:S01]  /*0eb0*/  LDS.128 R16, [UR8+0x20] ;  /* 0x00002008ff107984 */ /* 0x000e620008000c00 */
[C---:B----4-:R-:W-:Y:S01]  /*0ec0*/  FFMA R23, R22.reuse, R8, R34 ;  /* 0x0000000816177223 */ /* 0x050fe20000000022 */
[C---:B------:R-:W-:Y:S01]  /*0ed0*/  FFMA R39, R22.reuse, R10, R28 ;  /* 0x0000000a16277223 */ /* 0x040fe2000000001c */
[C---:B------:R-:W-:Y:S01]  /*0ee0*/  FFMA R25, R22.reuse, R11, R25 ;  /* 0x0000000b16197223 */ /* 0x040fe20000000019 */
[----:B------:R-:W5:Y:S01]  /*0ef0*/  LDS.128 R12, [UR8+0x40] ;  /* 0x00004008ff0c7984 */ /* 0x000f620008000c00 */
[C---:B0-----:R-:W-:Y:S01]  /*0f00*/  FFMA R35, R22.reuse, R4, R35 ;  /* 0x0000000416237223 */ /* 0x041fe20000000023 */
[C---:B------:R-:W-:Y:S01]  /*0f10*/  FFMA R36, R22.reuse, R5, R36 ;  /* 0x0000000516247223 */ /* 0x040fe20000000024 */
[C---:B------:R-:W-:Y:S01]  /*0f20*/  FFMA R40, R22.reuse, R6, R37 ;  /* 0x0000000616287223 */ /* 0x040fe20000000025 */
[C---:B------:R-:W-:Y:S01]  /*0f30*/  FFMA R32, R22.reuse, R7, R32 ;  /* 0x0000000716207223 */ /* 0x040fe20000000020 */
[C---:B------:R-:W-:Y:S01]  /*0f40*/  FFMA R37, R22.reuse, R9, R29 ;  /* 0x0000000916257223 */ /* 0x040fe2000000001d */
[----:B------:R-:W0:Y:S01]  /*0f50*/  LDS.128 R4, [UR8+0x30] ;  /* 0x00003008ff047984 */ /* 0x000e220008000c00 */
[C---:B-1----:R-:W-:Y:S01]  /*0f60*/  FFMA R24, R22.reuse, R16, R24 ;  /* 0x0000001016187223 */ /* 0x042fe20000000018 */
[C---:B------:R-:W-:Y:S01]  /*0f70*/  FFMA R17, R22.reuse, R17, R30 ;  /* 0x0000001116117223 */ /* 0x040fe2000000001e */
[C---:B------:R-:W-:Y:S01]  /*0f80*/  FFMA R27, R22.reuse, R18, R27 ;  /* 0x00000012161b7223 */ /* 0x040fe2000000001b */
[----:B------:R-:W-:Y:S01]  /*0f90*/  LDS.128 R8, [UR8+0x70] ;  /* 0x00007008ff087984 */ /* 0x000fe20008000c00 */
[----:B------:R-:W-:Y:S01]  /*0fa0*/  FFMA R19, R22, R19, R26 ;  /* 0x0000001316137223 */ /* 0x000fe2000000001a */
[C---:B-----5:R-:W-:Y:S01]  /*0fb0*/  FFMA R35, R20.reuse, R12, R35 ;  /* 0x0000000c14237223 */ /* 0x060fe20000000023 */
[C---:B------:R-:W-:Y:S01]  /*0fc0*/  FFMA R36, R20.reuse, R13, R36 ;  /* 0x0000000d14247223 */ /* 0x040fe20000000024 */
[C---:B------:R-:W-:Y:S01]  /*0fd0*/  FFMA R34, R20.reuse, R14, R40 ;  /* 0x0000000e14227223 */ /* 0x040fe20000000028 */
[----:B------:R-:W-:Y:S01]  /*0fe0*/  FFMA R32, R20, R15, R32 ;  /* 0x0000000f14207223 */ /* 0x000fe20000000020 */
[C---:B0-----:R-:W-:Y:S01]  /*0ff0*/  FFMA R16, R22.reuse, R4, R31 ;  /* 0x0000000416107223 */ /* 0x041fe2000000001f */
[C---:B------:R-:W-:Y:S01]  /*1000*/  FFMA R38, R22.reuse, R5, R38 ;  /* 0x0000000516267223 */ /* 0x040fe20000000026 */
[C---:B------:R-:W-:Y:S01]  /*1010*/  FFMA R3, R22.reuse, R6, R3 ;  /* 0x0000000616037223 */ /* 0x040fe20000000003 */
[----:B------:R-:W-:Y:S01]  /*1020*/  FFMA R41, R22, R7, R41 ;  /* 0x0000000716297223 */ /* 0x000fe20000000029 */
[----:B------:R-:W0:Y:S04]  /*1030*/  LDS.128 R28, [UR8+0x50] ;  /* 0x00005008ff1c7984 */ /* 0x000e280008000c00 */
[----:B------:R-:W1:Y:S01]  /*1040*/  LDS.128 R4, [UR8+0x60] ;  /* 0x00006008ff047984 */ /* 0x000e620008000c00 */
[----:B------:R-:W-:Y:S01]  /*1050*/  UIADD3 UR8, UPT, UPT, UR8, 0x100, URZ ;  /* 0x0000010008087890 */ /* 0x000fe2000fffe0ff */
[C---:B0-----:R-:W-:Y:S01]  /*1060*/  FFMA R28, R20.reuse, R28, R23 ;  /* 0x0000001c141c7223 */ /* 0x041fe20000000017 */
[C---:B------:R-:W-:Y:S01]  /*1070*/  FFMA R29, R20.reuse, R29, R37 ;  /* 0x0000001d141d7223 */ /* 0x040fe20000000025 */
[C---:B------:R-:W-:Y:S01]  /*1080*/  FFMA R30, R20.reuse, R30, R39 ;  /* 0x0000001e141e7223 */ /* 0x040fe20000000027 */
[C---:B------:R-:W-:Y:S01]  /*1090*/  FFMA R25, R20.reuse, R31, R25 ;  /* 0x0000001f14197223 */ /* 0x040fe20000000019 */
[C---:B-1----:R-:W-:Y:S01]  /*10a0*/  FFMA R27, R20.reuse, R6, R27 ;  /* 0x00000006141b7223 */ /* 0x042fe2000000001b */
[C---:B------:R-:W-:Y:S01]  /*10b0*/  FFMA R24, R20.reuse, R4, R24 ;  /* 0x0000000414187223 */ /* 0x040fe20000000018 */
[C---:B------:R-:W-:Y:S01]  /*10c0*/  FFMA R26, R20.reuse, R5, R17 ;  /* 0x00000005141a7223 */ /* 0x040fe20000000011 */
[C---:B------:R-:W-:Y:S01]  /*10d0*/  FFMA R6, R20.reuse, R10, R3 ;  /* 0x0000000a14067223 */ /* 0x040fe20000000003 */
[C---:B------:R-:W-:Y:S01]  /*10e0*/  FFMA R7, R20.reuse, R7, R19 ;  /* 0x0000000714077223 */ /* 0x040fe20000000013 */
[C---:B------:R-:W-:Y:S01]  /*10f0*/  FFMA R4, R20.reuse, R8, R16 ;  /* 0x0000000814047223 */ /* 0x040fe20000000010 */
[C---:B------:R-:W-:Y:S01]  /*1100*/  FFMA R5, R20.reuse, R9, R38 ;  /* 0x0000000914057223 */ /* 0x040fe20000000026 */
[----:B------:R-:W-:Y:S01]  /*1110*/  FFMA R3, R20, R11, R41 ;  /* 0x0000000b14037223 */ /* 0x000fe20000000029 */
[----:B------:R-:W-:Y:S06]  /*1120*/  BRA.U UP1, `(.L_x_9) ;  /* 0xfffffff901947547 */ /* 0x000fec000b83ffff */
.L_x_8:
[----:B------:R-:W-:Y:S05]  /*1130*/  BRA.U !UP0, `(.L_x_7) ;  /* 0x00000005084c7547 */ /* 0x000fea000b800000 */
[----:B------:R-:W-:Y:S02]  /*1140*/  UISETP.NE.AND UP0, UPT, UR14, 0x1, UPT ;  /* 0x000000010e00788c */ /* 0x000fe4000bf05270 */
[----:B------:R-:W-:-:S04]  /*1150*/  ULOP3.LUT UR8, UR12, 0x1, URZ, 0xc0, !UPT ;  /* 0x000000010c087892 */ /* 0x000fc8000f8ec0ff */
[----:B------:R-:W-:-:S03]  /*1160*/  UISETP.NE.U32.AND UP1, UPT, UR8, 0x1, UPT ;  /* 0x000000010800788c */ /* 0x000fc6000bf25070 */
[----:B------:R-:W-:Y:S08]  /*1170*/  BRA.U !UP0, `(.L_x_10) ;  /* 0x0000000108c87547 */ /* 0x000ff0000b800000 */
[----:B------:R-:W0:Y:S01]  /*1180*/  LDC.64 R8, c[0x0][0x390] ;  /* 0x0000e400ff087b82 */ /* 0x000e220000000a00 */
[----:B------:R-:W-:-:S05]  /*1190*/  IADD3 R11, PT, PT, R33, UR5, RZ ;  /* 0x00000005210b7c10 */ /* 0x000fca000fffe0ff */
[----:B0-----:R-:W-:-:S05]  /*11a0*/  IMAD.WIDE R8, R11, 0x4, R8 ;  /* 0x000000040b087825 */ /* 0x001fca00078e0208 */
[----:B------:R-:W2:Y:S04]  /*11b0*/  LDG.E R37, desc[UR10][R8.64] ;  /* 0x0000000a08257981 */ /* 0x000ea8000c1e1900 */
[----:B------:R0:W3:Y:S01]  /*11c0*/  LDG.E R31, desc[UR10][R8.64+0x4] ;  /* 0x0000040a081f7981 */ /* 0x0000e2000c1e1900 */
[----:B------:R-:W1:Y:S01]  /*11d0*/  S2UR UR9, SR_CgaCtaId ;  /* 0x00000000000979c3 */ /* 0x000e620000008800 */
[----:B------:R-:W-:Y:S02]  /*11e0*/  UMOV UR8, 0x400 ;  /* 0x0000040000087882 */ /* 0x000fe40000000000 */
[----:B-1----:R-:W-:-:S04]  /*11f0*/  ULEA UR8, UR9, UR8, 0x18 ;  /* 0x0000000809087291 */ /* 0x002fc8000f8ec0ff */
[----:B------:R-:W-:Y:S02]  /*1200*/  ULEA UR8, UR5, UR8, 0x6 ;  /* 0x0000000805087291 */ /* 0x000fe4000f8e30ff */
[----:B------:R-:W-:-:S07]  /*1210*/  UIADD3 UR5, UPT, UPT, UR5, 0x2, URZ ;  /* 0x0000000205057890 */ /* 0x000fce000fffe0ff */
[----:B------:R-:W2:Y:S04]  /*1220*/  LDS.128 R16, [UR8] ;  /* 0x00000008ff107984 */ /* 0x000ea80008000c00 */
[----:B------:R-:W1:Y:S04]  /*1230*/  LDS.128 R12, [UR8+0x20] ;  /* 0x00002008ff0c7984 */ /* 0x000e680008000c00 */
[----:B0-----:R-:W0:Y:S04]  /*1240*/  LDS.128 R8, [UR8+0x10] ;  /* 0x00001008ff087984 */ /* 0x001e280008000c00 */
[----:B------:R-:W3:Y:S01]  /*1250*/  LDS.128 R20, [UR8+0x40] ;  /* 0x00004008ff147984 */ /* 0x000ee20008000c00 */
[C---:B--2---:R-:W-:Y:S01]  /*1260*/  FFMA R35, R37.reuse, R16, R35 ;  /* 0x0000001025237223 */ /* 0x044fe20000000023 */
[C---:B------:R-:W-:Y:S01]  /*1270*/  FFMA R36, R37.reuse, R17, R36 ;  /* 0x0000001125247223 */ /* 0x040fe20000000024 */
[C---:B------:R-:W-:Y:S01]  /*1280*/  FFMA R34, R37.reuse, R18, R34 ;  /* 0x0000001225227223 */ /* 0x040fe20000000022 */
[C---:B------:R-:W-:Y:S01]  /*1290*/  FFMA R32, R37.reuse, R19, R32 ;  /* 0x0000001325207223 */ /* 0x040fe20000000020 */
[C---:B-1----:R-:W-:Y:S01]  /*12a0*/  FFMA R38, R37.reuse, R15, R7 ;  /* 0x0000000f25267223 */ /* 0x042fe20000000007 */
[----:B------:R-:W1:Y:S01]  /*12b0*/  LDS.128 R16, [UR8+0x30] ;  /* 0x00003008ff107984 */ /* 0x000e620008000c00 */
[C---:B0-----:R-:W-:Y:S01]  /*12c0*/  FFMA R28, R37.reuse, R8, R28 ;  /* 0x00000008251c7223 */ /* 0x041fe2000000001c */
[C---:B------:R-:W-:Y:S01]  /*12d0*/  FFMA R29, R37.reuse, R9, R29 ;  /* 0x00000009251d7223 */ /* 0x040fe2000000001d */
[C---:B------:R-:W-:Y:S01]  /*12e0*/  FFMA R30, R37.reuse, R10, R30 ;  /* 0x0000000a251e7223 */ /* 0x040fe2000000001e */
[C---:B------:R-:W-:Y:S01]  /*12f0*/  FFMA R25, R37.reuse, R11, R25 ;  /* 0x0000000b25197223 */ /* 0x040fe20000000019 */
[C---:B------:R-:W-:Y:S01]  /*1300*/  FFMA R24, R37.reuse, R12, R24 ;  /* 0x0000000c25187223 */ /* 0x040fe20000000018 */
[C---:B------:R-:W-:Y:S01]  /*1310*/  FFMA R26, R37.reuse, R13, R26 ;  /* 0x0000000d251a7223 */ /* 0x040fe2000000001a */
[----:B------:R-:W-:Y:S01]  /*1320*/  FFMA R27, R37, R14, R27 ;  /* 0x0000000e251b7223 */ /* 0x000fe2000000001b */
[----:B------:R-:W0:Y:S01]  /*1330*/  LDS.128 R8, [UR8+0x70] ;  /* 0x00007008ff087984 */ /* 0x000e220008000c00 */
[C---:B---3--:R-:W-:Y:S01]  /*1340*/  FFMA R35, R31.reuse, R20, R35 ;  /* 0x000000141f237223 */ /* 0x048fe20000000023 */
[C---:B------:R-:W-:Y:S01]  /*1350*/  FFMA R36, R31.reuse, R21, R36 ;  /* 0x000000151f247223 */ /* 0x040fe20000000024 */
[C---:B------:R-:W-:Y:S01]  /*1360*/  FFMA R34, R31.reuse, R22, R34 ;  /* 0x000000161f227223 */ /* 0x040fe20000000022 */
[----:B------:R-:W2:Y:S01]  /*1370*/  LDS.128 R12, [UR8+0x50] ;  /* 0x00005008ff0c7984 */ /* 0x000ea20008000c00 */
[----:B------:R-:W-:Y:S01]  /*1380*/  FFMA R32, R31, R23, R32 ;  /* 0x000000171f207223 */ /* 0x000fe20000000020 */
[C---:B-1----:R-:W-:Y:S01]  /*1390*/  FFMA R16, R37.reuse, R16, R4 ;  /* 0x0000001025107223 */ /* 0x042fe20000000004 */
[C---:B------:R-:W-:Y:S01]  /*13a0*/  FFMA R17, R37.reuse, R17, R5 ;  /* 0x0000001125117223 */ /* 0x040fe20000000005 */
[C---:B------:R-:W-:Y:S01]  /*13b0*/  FFMA R18, R37.reuse, R18, R6 ;  /* 0x0000001225127223 */ /* 0x040fe20000000006 */
[----:B------:R-:W-:Y:S01]  /*13c0*/  FFMA R3, R37, R19, R3 ;  /* 0x0000001325037223 */ /* 0x000fe20000000003 */
[----:B------:R-:W1:Y:S03]  /*13d0*/  LDS.128 R4, [UR8+0x60] ;  /* 0x00006008ff047984 */ /* 0x000e660008000c00 */
[C---:B0-----:R-:W-:Y:S01]  /*13e0*/  FFMA R3, R31.reuse, R11, R3 ;  /* 0x0000000b1f037223 */ /* 0x041fe20000000003 */
[C---:B--2---:R-:W-:Y:S01]  /*13f0*/  FFMA R28, R31.reuse, R12, R28 ;  /* 0x0000000c1f1c7223 */ /* 0x044fe2000000001c */
        /* <DEDUP_REMOVED lines=9> */
[----:B------:R-:W-:-:S07]  /*1490*/  FFMA R6, R31, R10, R18 ;  /* 0x0000000a1f067223 */ /* 0x000fce0000000012 */
.L_x_10:
[----:B------:R-:W-:Y:S05]  /*14a0*/  BRA.U UP1, `(.L_x_7) ;  /* 0x0000000101707547 */ /* 0x000fea000b800000 */
[----:B------:R-:W0:Y:S01]  /*14b0*/  LDC.64 R8, c[0x0][0x390] ;  /* 0x0000e400ff087b82 */ /* 0x000e220000000a00 */
[----:B------:R-:W-:-:S05]  /*14c0*/  IADD3 R39, PT, PT, R33, UR5, RZ ;  /* 0x0000000521277c10 */ /* 0x000fca000fffe0ff */
[----:B0-----:R-:W-:-:S06]  /*14d0*/  IMAD.WIDE R38, R39, 0x4, R8 ;  /* 0x0000000427267825 */ /* 0x001fcc00078e0208 */
[----:B------:R-:W2:Y:S01]  /*14e0*/  LDG.E R38, desc[UR10][R38.64] ;  /* 0x0000000a26267981 */ /* 0x000ea2000c1e1900 */
[----:B------:R-:W0:Y:S01]  /*14f0*/  S2UR UR9, SR_CgaCtaId ;  /* 0x00000000000979c3 */ /* 0x000e220000008800 */
[----:B------:R-:W-:Y:S02]  /*1500*/  UMOV UR8, 0x400 ;  /* 0x0000040000087882 */ /* 0x000fe40000000000 */
[----:B0-----:R-:W-:-:S04]  /*1510*/  ULEA UR8, UR9, UR8, 0x18 ;  /* 0x0000000809087291 */ /* 0x001fc8000f8ec0ff */
[----:B------:R-:W-:-:S09]  /*1520*/  ULEA UR5, UR5, UR8, 0x6 ;  /* 0x0000000805057291 */ /* 0x000fd2000f8e30ff */
[----:B------:R-:W2:Y:S04]  /*1530*/  LDS.128 R8, [UR5] ;  /* 0x00000005ff087984 */ /* 0x000ea80008000c00 */
[----:B------:R-:W0:Y:S04]  /*1540*/  LDS.128 R12, [UR5+0x10] ;  /* 0x00001005ff0c7984 */ /* 0x000e280008000c00 */
[----:B------:R-:W1:Y:S04]  /*1550*/  LDS.128 R16, [UR5+0x20] ;  /* 0x00002005ff107984 */ /* 0x000e680008000c00 */
[----:B------:R-:W3:Y:S01]  /*1560*/  LDS.128 R20, [UR5+0x30] ;  /* 0x00003005ff147984 */ /* 0x000ee20008000c00 */
[C---:B--2---:R-:W-:Y:S01]  /*1570*/  FFMA R35, R38.reuse, R8, R35 ;  /* 0x0000000826237223 */ /* 0x044fe20000000023 */
[C---:B------:R-:W-:Y:S01]  /*1580*/  FFMA R36, R38.reuse, R9, R36 ;  /* 0x0000000926247223 */ /* 0x040fe20000000024 */
[C---:B------:R-:W-:Y:S01]  /*1590*/  FFMA R34, R38.reuse, R10, R34 ;  /* 0x0000000a26227223 */ /* 0x040fe20000000022 */
[C---:B------:R-:W-:Y:S01]  /*15a0*/  FFMA R32, R38.reuse, R11, R32 ;  /* 0x0000000b26207223 */ /* 0x040fe20000000020 */
        /* <DEDUP_REMOVED lines=8> */
[C---:B---3--:R-:W-:Y:S01]  /*1630*/  FFMA R4, R38.reuse, R20, R4 ;  /* 0x0000001426047223 */ /* 0x048fe20000000004 */
[C---:B------:R-:W-:Y:S01]  /*1640*/  FFMA R5, R38.reuse, R21, R5 ;  /* 0x0000001526057223 */ /* 0x040fe20000000005 */
[C---:B------:R-:W-:Y:S01]  /*1650*/  FFMA R6, R38.reuse, R22, R6 ;  /* 0x0000001626067223 */ /* 0x040fe20000000006 */
[----:B------:R-:W-:-:S07]  /*1660*/  FFMA R3, R38, R23, R3 ;  /* 0x0000001726037223 */ /* 0x000fce0000000003 */
.L_x_7:
[----:B------:R-:W0:Y:S01]  /*1670*/  LDCU UR8, c[0x0][0x5b8] ;  /* 0x0000b700ff0877ac */ /* 0x000e220008000800 */
[----:B------:R-:W-:-:S04]  /*1680*/  UIADD3 UR5, UPT, UPT, UR4, 0x1, URZ ;  /* 0x0000000104057890 */ /* 0x000fc8000fffe0ff */
[----:B0-----:R-:W-:-:S06]  /*1690*/  UISETP.NE.AND UP0, UPT, UR5, UR8, UPT ;  /* 0x000000080500728c */ /* 0x001fcc000bf05270 */
[----:B------:R-:W-:-:S04]  /*16a0*/  PLOP3.LUT P0, PT, PT, PT, UP0, 0x80, 0x8 ;  /* 0x000000000008781c */ /* 0x000fc80003f0f008 */
[----:B------:R-:W-:-:S04]  /*16b0*/  FSEL R21, RZ, -3.40282001837565597733e+38, P0 ;  /* 0xff7fffeeff157808 */ /* 0x000fc80000000000 */
[C---:B------:R-:W-:Y:S02]  /*16c0*/  FMNMX R19, R21.reuse, R7, !PT ;  /* 0x0000000715137209 */ /* 0x040fe40007800000 */
[C---:B------:R-:W-:Y:S02]  /*16d0*/  FMNMX R8, R21.reuse, R35, !PT ;  /* 0x0000002315087209 */ /* 0x040fe40007800000 */
[C---:B------:R-:W-:Y:S02]  /*16e0*/  FMNMX R9, R21.reuse, R36, !PT ;  /* 0x0000002415097209 */ /* 0x040fe40007800000 */
[C---:B------:R-:W-:Y:S02]  /*16f0*/  FMNMX R10, R21.reuse, R34, !PT ;  /* 0x00000022150a7209 */ /* 0x040fe40007800000 */
[C---:B------:R-:W-:Y:S02]  /*1700*/  FMNMX R11, R21.reuse, R32, !PT ;  /* 0x00000020150b7209 */ /* 0x040fe40007800000 */
[----:B------:R-:W-:-:S02]  /*1710*/  FMNMX R12, R21, R28, !PT ;  /* 0x0000001c150c7209 */ /* 0x000fc40007800000 */
        /* <DEDUP_REMOVED lines=9> */
[----:B------:R-:W-:-:S07]  /*17b0*/  FMNMX R7, R21, R3, !PT ;  /* 0x0000000315077209 */ /* 0x000fce0007800000 */
.L_x_6:
[----:B------:R-:W-:Y:S05]  /*17c0*/  BSYNC.RECONVERGENT B0 ;  /* 0x0000000000007941 */ /* 0x000fea0003800200 */
.L_x_5:
[----:B------:R-:W-:Y:S01]  /*17d0*/  BAR.SYNC.DEFER_BLOCKING 0x0 ;  /* 0x0000000000007b1d */ /* 0x000fe20000010000 */
[----:B------:R-:W-:Y:S01]  /*17e0*/  ISETP.GE.AND P0, PT, R0, UR13, PT ;  /* 0x0000000d00007c0c */ /* 0x000fe2000bf06270 */
[----:B------:R-:W-:-:S04]  /*17f0*/  UIADD3 UR4, UPT, UPT, UR4, 0x1, URZ ;  /* 0x0000000104047890 */ /* 0x000fc8000fffe0ff */
[----:B------:R-:W0:Y:S08]  /*1800*/  LDCU UR5, c[0x0][0x5b8] ;  /* 0x0000b700ff0577ac */ /* 0x000e300008000800 */
[----:B------:R1:W-:Y:S01]  /*1810*/  @!P0 STS.128 [R2], R8 ;  /* 0x0000000802008388 */ /* 0x0003e20000000c00 */
[----:B0-----:R-:W-:-:S03]  /*1820*/  UISETP.NE.AND UP0, UPT, UR4, UR5, UPT ;  /* 0x000000050400728c */ /* 0x001fc6000bf05270 */
[----:B------:R1:W-:Y:S04]  /*1830*/  @!P0 STS.128 [R2+0x10], R12 ;  /* 0x0000100c02008388 */ /* 0x0003e80000000c00 */
[----:B------:R1:W-:Y:S04]  /*1840*/  @!P0 STS.128 [R2+0x20], R16 ;  /* 0x0000201002008388 */ /* 0x0003e80000000c00 */
[----:B------:R1:W-:Y:S01]  /*1850*/  @!P0 STS.128 [R2+0x30], R4 ;  /* 0x0000300402008388 */ /* 0x0003e20000000c00 */
[----:B------:R-:W-:Y:S06]  /*1860*/  BAR.SYNC.DEFER_BLOCKING 0x0 ;  /* 0x0000000000007b1d */ /* 0x000fec0000010000 */
[----:B------:R-:W-:Y:S05]  /*1870*/  BRA.U UP0, `(.L_x_11) ;  /* 0xffffffed00407547 */ /* 0x000fea000b83ffff */
.L_x_2:
[----:B------:R-:W2:Y:S02]  /*1880*/  LDCU UR5, c[0x0][0x3b0] ;  /* 0x00007600ff0577ac */ /* 0x000ea40008000800 */
[----:B--2---:R-:W-:-:S13]  /*1890*/  ISETP.GE.AND P0, PT, R0, UR5, PT ;  /* 0x0000000500007c0c */ /* 0x004fda000bf06270 */
[----:B------:R-:W-:Y:S05]  /*18a0*/  @P0 EXIT ;  /* 0x000000000000094d */ /* 0x000fea0003800000 */
[----:B------:R-:W2:Y:S01]  /*18b0*/  S2UR UR5, SR_CgaCtaId ;  /* 0x00000000000579c3 */ /* 0x000ea20000008800 */
[----:B------:R-:W-:Y:S01]  /*18c0*/  UMOV UR4, 0x400 ;  /* 0x0000040000047882 */ /* 0x000fe20000000000 */
[----:B------:R-:W-:Y:S02]  /*18d0*/  UIADD3 UR7, UPT, UPT, UR6, 0x3, URZ ;  /* 0x0000000306077890 */ /* 0x000fe4000fffe0ff */
[----:B------:R-:W-:Y:S02]  /*18e0*/  UIADD3 UR8, UPT, UPT, UR6, 0x4, URZ ;  /* 0x0000000406087890 */ /* 0x000fe4000fffe0ff */
[----:B------:R-:W-:Y:S02]  /*18f0*/  UIADD3 UR9, UPT, UPT, UR6, 0x6, URZ ;  /* 0x0000000606097890 */ /* 0x000fe4000fffe0ff */
[----:B------:R-:W3:Y:S01]  /*1900*/  LDC.64 R22, c[0x0][0x3a8] ;  /* 0x0000ea00ff167b82 */ /* 0x000ee20000000a00 */
[----:B------:R-:W-:Y:S02]  /*1910*/  UIADD3 UR12, UPT, UPT, UR6, 0xd, URZ ;  /* 0x0000000d060c7890 */ /* 0x000fe4000fffe0ff */
[----:B------:R-:W-:-:S05]  /*1920*/  UIADD3 UR13, UPT, UPT, UR6, 0xe, URZ ;  /* 0x0000000e060d7890 */ /* 0x000fca000fffe0ff */
[----:B-1----:R-:W1:Y:S01]  /*1930*/  LDC.64 R2, c[0x0][0x388] ;  /* 0x0000e200ff027b82 */ /* 0x002e620000000a00 */
[----:B--2---:R-:W-:Y:S02]  /*1940*/  ULEA UR4, UR5, UR4, 0x18 ;  /* 0x0000000405047291 */ /* 0x004fe4000f8ec0ff */
[----:B------:R-:W-:-:S04]  /*1950*/  UIADD3 UR5, UPT, UPT, UR6, 0x2, URZ ;  /* 0x0000000206057890 */ /* 0x000fc8000fffe0ff */
[----:B0-----:R-:W-:Y:S02]  /*1960*/  LEA R20, R0, UR4, 0x6 ;  /* 0x0000000400147c11 */ /* 0x001fe4000f8e30ff */
[C---:B---3--:R-:W-:Y:S02]  /*1970*/  ISETP.LE.AND P4, PT, R22.reuse, UR6, PT ;  /* 0x0000000616007c0c */ /* 0x048fe4000bf83270 */
[C---:B------:R-:W-:Y:S01]  /*1980*/  ISETP.LE.AND P3, PT, R22.reuse, UR5, PT ;  /* 0x0000000516007c0c */ /* 0x040fe2000bf63270 */
[----:B------:R-:W0:Y:S01]  /*1990*/  LDCU UR4, c[0x0][0x3b4] ;  /* 0x00007680ff0477ac */ /* 0x000e220008000800 */
[----:B------:R-:W2:Y:S01]  /*19a0*/  LDS.128 R4, [R20] ;  /* 0x0000000014047984 */ /* 0x000ea20000000c00 */
[C---:B------:R-:W-:Y:S01]  /*19b0*/  ISETP.LE.AND P2, PT, R22.reuse, UR7, PT ;  /* 0x0000000716007c0c */ /* 0x040fe2000bf43270 */
[----:B------:R-:W-:Y:S02]  /*19c0*/  UIADD3 UR5, UPT, UPT, UR6, 0x7, URZ ;  /* 0x0000000706057890 */ /* 0x000fe4000fffe0ff */
[----:B------:R-:W3:Y:S01]  /*19d0*/  LDS.128 R8, [R20+0x10] ;  /* 0x0000100014087984 */ /* 0x000ee20000000c00 */
[----:B------:R-:W-:Y:S01]  /*19e0*/  ISETP.LE.AND P1, PT, R22, UR8, PT ;  /* 0x0000000816007c0c */ /* 0x000fe2000bf23270 */
[----:B------:R-:W-:-:S02]  /*19f0*/  UIADD3 UR7, UPT, UPT, UR6, 0xa, URZ ;  /* 0x0000000a06077890 */ /* 0x000fc4000fffe0ff */
[----:B------:R-:W4:Y:S01]  /*1a00*/  LDS.128 R12, [R20+0x20] ;  /* 0x00002000140c7984 */ /* 0x000f220000000c00 */
[----:B------:R-:W-:Y:S01]  /*1a10*/  UIADD3 UR8, UPT, UPT, UR6, 0xb, URZ ;  /* 0x0000000b06087890 */ /* 0x000fe2000fffe0ff */
[----:B0-----:R-:W-:Y:S01]  /*1a20*/  IMAD R0, R0, R23, UR4 ;  /* 0x0000000400007e24 */ /* 0x001fe2000f8e0217 */
[----:B------:R-:W-:-:S04]  /*1a30*/  UIADD3 UR4, UPT, UPT, UR6, 0x1, URZ ;  /* 0x0000000106047890 */ /* 0x000fc8000fffe0ff */
[----:B------:R-:W-:Y:S02]  /*1a40*/  IADD3 R17, PT, PT, R0, UR6, RZ ;  /* 0x0000000600117c10 */ /* 0x000fe4000fffe0ff */
[C---:B------:R-:W-:Y:S01]  /*1a50*/  ISETP.LE.AND P5, PT, R22.reuse, UR4, PT ;  /* 0x0000000416007c0c */ /* 0x040fe2000bfa3270 */
[----:B------:R-:W-:Y:S02]  /*1a60*/  UIADD3 UR4, UPT, UPT, UR6, 0x5, URZ ;  /* 0x0000000506047890 */ /* 0x000fe4000fffe0ff */
[----:B-1----:R-:W-:Y:S02]  /*1a70*/  IMAD.WIDE R2, R17, 0x4, R2 ;  /* 0x0000000411027825 */ /* 0x002fe400078e0202 */
[----:B------:R-:W0:Y:S02]  /*1a80*/  LDS.128 R16, [R20+0x30] ;  /* 0x0000300014107984 */ /* 0x000e240000000c00 */
[C---:B------:R-:W-:Y:S01]  /*1a90*/  ISETP.LE.AND P0, PT, R22.reuse, UR4, PT ;  /* 0x0000000416007c0c */ /* 0x040fe2000bf03270 */
[----:B------:R-:W-:Y:S01]  /*1aa0*/  UIADD3 UR4, UPT, UPT, UR6, 0x8, URZ ;  /* 0x0000000806047890 */ /* 0x000fe2000fffe0ff */
[----:B--2---:R1:W-:Y:S01]  /*1ab0*/  @!P4 STG.E desc[UR10][R2.64], R4 ;  /* 0x000000040200c986 */ /* 0x0043e2000c10190a */
[----:B------:R-:W-:Y:S01]  /*1ac0*/  ISETP.LE.AND P4, PT, R22, UR9, PT ;  /* 0x0000000916007c0c */ /* 0x000fe2000bf83270 */
[----:B------:R-:W-:-:S02]  /*1ad0*/  UIADD3 UR9, UPT, UPT, UR6, 0xc, URZ ;  /* 0x0000000c06097890 */ /* 0x000fc4000fffe0ff */
[----:B------:R1:W-:Y:S01]  /*1ae0*/  @!P5 STG.E desc[UR10][R2.64+0x4], R5 ;  /* 0x000004050200d986 */ /* 0x0003e2000c10190a */
[----:B------:R-:W-:Y:S01]  /*1af0*/  ISETP.LE.AND P5, PT, R22, UR5, PT ;  /* 0x0000000516007c0c */ /* 0x000fe2000bfa3270 */
[----:B------:R-:W-:-:S05]  /*1b00*/  UIADD3 UR5, UPT, UPT, UR6, 0x9, URZ ;  /* 0x0000000906057890 */ /* 0x000fca000fffe0ff */
[----:B---3--:R1:W-:Y:S01]  /*1b10*/  @!P0 STG.E desc[UR10][R2.64+0x14], R9 ;  /* 0x0000140902008986 */ /* 0x0083e2000c10190a */
[C---:B------:R-:W-:Y:S01]  /*1b20*/  ISETP.LE.AND P0, PT, R22.reuse, UR4, PT ;  /* 0x0000000416007c0c */ /* 0x040fe2000bf03270 */
[----:B------:R-:W-:Y:S02]  /*1b30*/  UIADD3 UR4, UPT, UPT, UR6, 0xf, URZ ;  /* 0x0000000f06047890 */ /* 0x000fe4000fffe0ff */
[----:B------:R1:W-:Y:S01]  /*1b40*/  @!P3 STG.E desc[UR10][R2.64+0x8], R6 ;  /* 0x000008060200b986 */ /* 0x0003e2000c10190a */
[C---:B------:R-:W-:Y:S02]  /*1b50*/  ISETP.LE.AND P6, PT, R22.reuse, UR5, PT ;  /* 0x0000000516007c0c */ /* 0x040fe4000bfc3270 */
[C---:B------:R-:W-:Y:S01]  /*1b60*/  ISETP.LE.AND P3, PT, R22.reuse, UR9, PT ;  /* 0x0000000916007c0c */ /* 0x040fe2000bf63270 */
[----:B------:R1:W-:Y:S01]  /*1b70*/  @!P2 STG.E desc[UR10][R2.64+0xc], R7 ;  /* 0x00000c070200a986 */ /* 0x0003e2000c10190a */
[----:B------:R-:W-:-:S03]  /*1b80*/  ISETP.LE.AND P2, PT, R22, UR12, PT ;  /* 0x0000000c16007c0c */ /* 0x000fc6000bf43270 */
[----:B------:R1:W-:Y:S01]  /*1b90*/  @!P1 STG.E desc[UR10][R2.64+0x10], R8 ;  /* 0x0000100802009986 */ /* 0x0003e2000c10190a */
[----:B------:R-:W-:-:S03]  /*1ba0*/  ISETP.LE.AND P1, PT, R22, UR13, PT ;  /* 0x0000000d16007c0c */ /* 0x000fc6000bf23270 */
[----:B------:R1:W-:Y:S01]  /*1bb0*/  @!P4 STG.E desc[UR10][R2.64+0x18], R10 ;  /* 0x0000180a0200c986 */ /* 0x0003e2000c10190a */
[----:B------:R-:W-:-:S03]  /*1bc0*/  ISETP.LE.AND P4, PT, R22, UR8, PT ;  /* 0x0000000816007c0c */ /* 0x000fc6000bf83270 */
[----:B------:R1:W-:Y:S01]  /*1bd0*/  @!P5 STG.E desc[UR10][R2.64+0x1c], R11 ;  /* 0x00001c0b0200d986 */ /* 0x0003e2000c10190a */
[----:B------:R-:W-:-:S03]  /*1be0*/  ISETP.LE.AND P5, PT, R22, UR7, PT ;  /* 0x0000000716007c0c */ /* 0x000fc6000bfa3270 */
[----:B----4-:R1:W-:Y:S01]  /*1bf0*/  @!P0 STG.E desc[UR10][R2.64+0x20], R12 ;  /* 0x0000200c02008986 */ /* 0x0103e2000c10190a */
[----:B------:R-:W-:-:S03]  /*1c00*/  ISETP.LE.AND P0, PT, R22, UR4, PT ;  /* 0x0000000416007c0c */ /* 0x000fc6000bf03270 */
[----:B------:R1:W-:Y:S04]  /*1c10*/  @!P6 STG.E desc[UR10][R2.64+0x24], R13 ;  /* 0x0000240d0200e986 */ /* 0x0003e8000c10190a */
[----:B------:R1:W-:Y:S04]  /*1c20*/  @!P4 STG.E desc[UR10][R2.64+0x2c], R15 ;  /* 0x00002c0f0200c986 */ /* 0x0003e8000c10190a */
[----:B------:R1:W-:Y:S04]  /*1c30*/  @!P5 STG.E desc[UR10][R2.64+0x28], R14 ;  /* 0x0000280e0200d986 */ /* 0x0003e8000c10190a */
[----:B0-----:R1:W-:Y:S04]  /*1c40*/  @!P3 STG.E desc[UR10][R2.64+0x30], R16 ;  /* 0x000030100200b986 */ /* 0x0013e8000c10190a */
[----:B------:R1:W-:Y:S04]  /*1c50*/  @!P2 STG.E desc[UR10][R2.64+0x34], R17 ;  /* 0x000034110200a986 */ /* 0x0003e8000c10190a */
[----:B------:R1:W-:Y:S01]  /*1c60*/  @!P1 STG.E desc[UR10][R2.64+0x38], R18 ;  /* 0x0000381202009986 */ /* 0x0003e2000c10190a */
[----:B------:R-:W-:Y:S05]  /*1c70*/  @P0 EXIT ;  /* 0x000000000000094d */ /* 0x000fea0003800000 */
[----:B------:R-:W-:Y:S01]  /*1c80*/  STG.E desc[UR10][R2.64+0x3c], R19 ;  /* 0x00003c1302007986 */ /* 0x000fe2000c10190a */
[----:B------:R-:W-:Y:S05]  /*1c90*/  EXIT ;  /* 0x000000000000794d */ /* 0x000fea0003800000 */
.L_x_12:
[----:B------:R-:W-:-:S00]  /*1ca0*/  BRA `(.L_x_12) ;  /* 0xfffffffc00fc7947 */ /* 0x000fc0000383ffff */
[----:B------:R-:W-:-:S00]  /*1cb0*/  NOP ;  /* 0x0000000000007918 */ /* 0x000fc00000000000 */
        /* <DEDUP_REMOVED lines=12> */
.L_x_13:


//--------------------- .nv.shared.forward        --------------------------
	.section	.nv.shared.forward,"aw",@nobits
	.sectionflags	@""
	.align	4
.nv.shared.forward:
	.zero		5120


//--------------------- .nv.shared.reserved.0     --------------------------
	.section	.nv.shared.reserved.0,"aw",@nobits
	.weak		__nv_reservedSMEM_offset_0_alias
	.size		__nv_reservedSMEM_offset_0_alias, 0, 64
	.other		__nv_reservedSMEM_offset_0_alias,@"STO_CUDA_RESERVED_SHARED STV_DEFAULT"
__nv_reservedSMEM_offset_0_alias:
	.zero		0
	.zero		64


//--------------------- .nv.constant0.forward     --------------------------
	.section	.nv.constant0.forward,"a",@progbits
	.sectionflags	@""
	.align	4
.nv.constant0.forward:
	.zero		1480


//--------------------- SYMBOLS --------------------------

	.type		.nv.reservedSmem.offset0,@object
	.size		.nv.reservedSmem.offset0,0x4
	.type		.nv.reservedSmem.cap,@object
	.size		.nv.reservedSmem.cap,0x4
